//
// Generated by NVIDIA NVVM Compiler
//
// Compiler Build ID: CL-36424714
// Cuda compilation tools, release 13.0, V13.0.88
// Based on NVVM 20.0.0
//

.version 9.0
.target sm_100
.address_size 64

	// .globl	_Z20computeForceN2KernelPKfS0_S0_S0_PfS1_S1_i

.visible .entry _Z20computeForceN2KernelPKfS0_S0_S0_PfS1_S1_i(
	.param .u64 .ptr .align 1 _Z20computeForceN2KernelPKfS0_S0_S0_PfS1_S1_i_param_0,
	.param .u64 .ptr .align 1 _Z20computeForceN2KernelPKfS0_S0_S0_PfS1_S1_i_param_1,
	.param .u64 .ptr .align 1 _Z20computeForceN2KernelPKfS0_S0_S0_PfS1_S1_i_param_2,
	.param .u64 .ptr .align 1 _Z20computeForceN2KernelPKfS0_S0_S0_PfS1_S1_i_param_3,
	.param .u64 .ptr .align 1 _Z20computeForceN2KernelPKfS0_S0_S0_PfS1_S1_i_param_4,
	.param .u64 .ptr .align 1 _Z20computeForceN2KernelPKfS0_S0_S0_PfS1_S1_i_param_5,
	.param .u64 .ptr .align 1 _Z20computeForceN2KernelPKfS0_S0_S0_PfS1_S1_i_param_6,
	.param .u32 _Z20computeForceN2KernelPKfS0_S0_S0_PfS1_S1_i_param_7
)
{
	.reg .pred 	%p<18>;
	.reg .b32 	%r<45>;
	.reg .b32 	%f<365>;
	.reg .b64 	%rd<95>;

	ld.param.u64 	%rd34, [_Z20computeForceN2KernelPKfS0_S0_S0_PfS1_S1_i_param_0];
	ld.param.u64 	%rd35, [_Z20computeForceN2KernelPKfS0_S0_S0_PfS1_S1_i_param_1];
	ld.param.u64 	%rd36, [_Z20computeForceN2KernelPKfS0_S0_S0_PfS1_S1_i_param_2];
	ld.param.u64 	%rd30, [_Z20computeForceN2KernelPKfS0_S0_S0_PfS1_S1_i_param_3];
	ld.param.u32 	%r24, [_Z20computeForceN2KernelPKfS0_S0_S0_PfS1_S1_i_param_7];
	cvta.to.global.u64 	%rd1, %rd30;
	cvta.to.global.u64 	%rd2, %rd36;
	cvta.to.global.u64 	%rd3, %rd35;
	cvta.to.global.u64 	%rd4, %rd34;
	mov.u32 	%r25, %ctaid.x;
	mov.u32 	%r26, %ntid.x;
	mov.u32 	%r27, %tid.x;
	mad.lo.s32 	%r1, %r25, %r26, %r27;
	setp.ge.s32 	%p1, %r1, %r24;
	@%p1 bra 	$L__BB0_24;
	mul.wide.s32 	%rd37, %r1, 4;
	add.s64 	%rd38, %rd4, %rd37;
	ld.global.f32 	%f1, [%rd38];
	add.s64 	%rd39, %rd3, %rd37;
	ld.global.f32 	%f2, [%rd39];
	add.s64 	%rd40, %rd2, %rd37;
	ld.global.f32 	%f3, [%rd40];
	setp.lt.s32 	%p2, %r1, 1;
	mov.f32 	%f338, 0f00000000;
	mov.b32 	%r43, 0;
	mov.f32 	%f339, %f338;
	mov.f32 	%f340, %f338;
	@%p2 bra 	$L__BB0_10;
	min.s32 	%r30, %r1, %r24;
	max.s32 	%r43, %r30, 1;
	setp.lt.s32 	%p3, %r30, 4;
	mov.f32 	%f340, 0f00000000;
	mov.b32 	%r38, 0;
	mov.f32 	%f339, %f340;
	mov.f32 	%f338, %f340;
	@%p3 bra 	$L__BB0_5;
	and.b32  	%r38, %r43, 2147483644;
	neg.s32 	%r36, %r38;
	add.s64 	%rd90, %rd4, 8;
	add.s64 	%rd89, %rd3, 8;
	add.s64 	%rd88, %rd2, 8;
	add.s64 	%rd87, %rd1, 8;
	mov.f32 	%f340, 0f00000000;
$L__BB0_4:
	.pragma "nounroll";
	ld.global.f32 	%f71, [%rd90+-8];
	sub.f32 	%f72, %f71, %f1;
	ld.global.f32 	%f73, [%rd89+-8];
	sub.f32 	%f74, %f73, %f2;
	ld.global.f32 	%f75, [%rd88+-8];
	sub.f32 	%f76, %f75, %f3;
	mul.f32 	%f77, %f74, %f74;
	fma.rn.f32 	%f78, %f72, %f72, %f77;
	fma.rn.f32 	%f79, %f76, %f76, %f78;
	add.f32 	%f80, %f79, 0f358637BE;
	rsqrt.approx.f32 	%f81, %f80;
	mul.f32 	%f82, %f81, %f81;
	mul.f32 	%f83, %f81, %f82;
	ld.global.f32 	%f84, [%rd87+-8];
	mul.f32 	%f85, %f84, %f83;
	fma.rn.f32 	%f86, %f72, %f85, %f338;
	fma.rn.f32 	%f87, %f74, %f85, %f339;
	fma.rn.f32 	%f88, %f76, %f85, %f340;
	ld.global.f32 	%f89, [%rd90+-4];
	sub.f32 	%f90, %f89, %f1;
	ld.global.f32 	%f91, [%rd89+-4];
	sub.f32 	%f92, %f91, %f2;
	ld.global.f32 	%f93, [%rd88+-4];
	sub.f32 	%f94, %f93, %f3;
	mul.f32 	%f95, %f92, %f92;
	fma.rn.f32 	%f96, %f90, %f90, %f95;
	fma.rn.f32 	%f97, %f94, %f94, %f96;
	add.f32 	%f98, %f97, 0f358637BE;
	rsqrt.approx.f32 	%f99, %f98;
	mul.f32 	%f100, %f99, %f99;
	mul.f32 	%f101, %f99, %f100;
	ld.global.f32 	%f102, [%rd87+-4];
	mul.f32 	%f103, %f102, %f101;
	fma.rn.f32 	%f104, %f90, %f103, %f86;
	fma.rn.f32 	%f105, %f92, %f103, %f87;
	fma.rn.f32 	%f106, %f94, %f103, %f88;
	ld.global.f32 	%f107, [%rd90];
	sub.f32 	%f108, %f107, %f1;
	ld.global.f32 	%f109, [%rd89];
	sub.f32 	%f110, %f109, %f2;
	ld.global.f32 	%f111, [%rd88];
	sub.f32 	%f112, %f111, %f3;
	mul.f32 	%f113, %f110, %f110;
	fma.rn.f32 	%f114, %f108, %f108, %f113;
	fma.rn.f32 	%f115, %f112, %f112, %f114;
	add.f32 	%f116, %f115, 0f358637BE;
	rsqrt.approx.f32 	%f117, %f116;
	mul.f32 	%f118, %f117, %f117;
	mul.f32 	%f119, %f117, %f118;
	ld.global.f32 	%f120, [%rd87];
	mul.f32 	%f121, %f120, %f119;
	fma.rn.f32 	%f122, %f108, %f121, %f104;
	fma.rn.f32 	%f123, %f110, %f121, %f105;
	fma.rn.f32 	%f124, %f112, %f121, %f106;
	ld.global.f32 	%f125, [%rd90+4];
	sub.f32 	%f126, %f125, %f1;
	ld.global.f32 	%f127, [%rd89+4];
	sub.f32 	%f128, %f127, %f2;
	ld.global.f32 	%f129, [%rd88+4];
	sub.f32 	%f130, %f129, %f3;
	mul.f32 	%f131, %f128, %f128;
	fma.rn.f32 	%f132, %f126, %f126, %f131;
	fma.rn.f32 	%f133, %f130, %f130, %f132;
	add.f32 	%f134, %f133, 0f358637BE;
	rsqrt.approx.f32 	%f135, %f134;
	mul.f32 	%f136, %f135, %f135;
	mul.f32 	%f137, %f135, %f136;
	ld.global.f32 	%f138, [%rd87+4];
	mul.f32 	%f139, %f138, %f137;
	fma.rn.f32 	%f338, %f126, %f139, %f122;
	fma.rn.f32 	%f339, %f128, %f139, %f123;
	fma.rn.f32 	%f340, %f130, %f139, %f124;
	add.s32 	%r36, %r36, 4;
	add.s64 	%rd90, %rd90, 16;
	add.s64 	%rd89, %rd89, 16;
	add.s64 	%rd88, %rd88, 16;
	add.s64 	%rd87, %rd87, 16;
	setp.ne.s32 	%p4, %r36, 0;
	@%p4 bra 	$L__BB0_4;
$L__BB0_5:
	and.b32  	%r8, %r43, 3;
	setp.eq.s32 	%p5, %r8, 0;
	@%p5 bra 	$L__BB0_10;
	setp.eq.s32 	%p6, %r8, 1;
	@%p6 bra 	$L__BB0_8;
	ld.param.u64 	%rd79, [_Z20computeForceN2KernelPKfS0_S0_S0_PfS1_S1_i_param_3];
	mul.wide.u32 	%rd41, %r38, 4;
	add.s64 	%rd42, %rd4, %rd41;
	ld.global.f32 	%f141, [%rd42];
	sub.f32 	%f142, %f141, %f1;
	add.s64 	%rd43, %rd3, %rd41;
	ld.global.f32 	%f143, [%rd43];
	sub.f32 	%f144, %f143, %f2;
	add.s64 	%rd44, %rd2, %rd41;
	ld.global.f32 	%f145, [%rd44];
	sub.f32 	%f146, %f145, %f3;
	mul.f32 	%f147, %f144, %f144;
	fma.rn.f32 	%f148, %f142, %f142, %f147;
	fma.rn.f32 	%f149, %f146, %f146, %f148;
	add.f32 	%f150, %f149, 0f358637BE;
	rsqrt.approx.f32 	%f151, %f150;
	mul.f32 	%f152, %f151, %f151;
	mul.f32 	%f153, %f151, %f152;
	cvta.to.global.u64 	%rd45, %rd79;
	add.s64 	%rd46, %rd45, %rd41;
	ld.global.f32 	%f154, [%rd46];
	mul.f32 	%f155, %f154, %f153;
	fma.rn.f32 	%f156, %f142, %f155, %f338;
	fma.rn.f32 	%f157, %f144, %f155, %f339;
	fma.rn.f32 	%f158, %f146, %f155, %f340;
	ld.global.f32 	%f159, [%rd42+4];
	sub.f32 	%f160, %f159, %f1;
	ld.global.f32 	%f161, [%rd43+4];
	sub.f32 	%f162, %f161, %f2;
	ld.global.f32 	%f163, [%rd44+4];
	sub.f32 	%f164, %f163, %f3;
	mul.f32 	%f165, %f162, %f162;
	fma.rn.f32 	%f166, %f160, %f160, %f165;
	fma.rn.f32 	%f167, %f164, %f164, %f166;
	add.f32 	%f168, %f167, 0f358637BE;
	rsqrt.approx.f32 	%f169, %f168;
	mul.f32 	%f170, %f169, %f169;
	mul.f32 	%f171, %f169, %f170;
	ld.global.f32 	%f172, [%rd46+4];
	mul.f32 	%f173, %f172, %f171;
	fma.rn.f32 	%f338, %f160, %f173, %f156;
	fma.rn.f32 	%f339, %f162, %f173, %f157;
	fma.rn.f32 	%f340, %f164, %f173, %f158;
	add.s32 	%r38, %r38, 2;
$L__BB0_8:
	and.b32  	%r32, %r43, 1;
	setp.eq.b32 	%p7, %r32, 1;
	not.pred 	%p8, %p7;
	@%p8 bra 	$L__BB0_10;
	ld.param.u64 	%rd80, [_Z20computeForceN2KernelPKfS0_S0_S0_PfS1_S1_i_param_3];
	mul.wide.u32 	%rd47, %r38, 4;
	add.s64 	%rd48, %rd4, %rd47;
	ld.global.f32 	%f174, [%rd48];
	sub.f32 	%f175, %f174, %f1;
	add.s64 	%rd49, %rd3, %rd47;
	ld.global.f32 	%f176, [%rd49];
	sub.f32 	%f177, %f176, %f2;
	add.s64 	%rd50, %rd2, %rd47;
	ld.global.f32 	%f178, [%rd50];
	sub.f32 	%f179, %f178, %f3;
	mul.f32 	%f180, %f177, %f177;
	fma.rn.f32 	%f181, %f175, %f175, %f180;
	fma.rn.f32 	%f182, %f179, %f179, %f181;
	add.f32 	%f183, %f182, 0f358637BE;
	rsqrt.approx.f32 	%f184, %f183;
	mul.f32 	%f185, %f184, %f184;
	mul.f32 	%f186, %f184, %f185;
	cvta.to.global.u64 	%rd51, %rd80;
	add.s64 	%rd52, %rd51, %rd47;
	ld.global.f32 	%f187, [%rd52];
	mul.f32 	%f188, %f187, %f186;
	fma.rn.f32 	%f338, %f175, %f188, %f338;
	fma.rn.f32 	%f339, %f177, %f188, %f339;
	fma.rn.f32 	%f340, %f179, %f188, %f340;
$L__BB0_10:
	ld.param.u64 	%rd81, [_Z20computeForceN2KernelPKfS0_S0_S0_PfS1_S1_i_param_3];
	cvta.to.global.u64 	%rd17, %rd81;
	setp.ge.s32 	%p9, %r43, %r24;
	@%p9 bra 	$L__BB0_14;
	setp.eq.s32 	%p10, %r1, %r43;
	@%p10 bra 	$L__BB0_13;
	mul.wide.u32 	%rd53, %r43, 4;
	add.s64 	%rd54, %rd4, %rd53;
	ld.global.f32 	%f189, [%rd54];
	sub.f32 	%f190, %f189, %f1;
	add.s64 	%rd55, %rd3, %rd53;
	ld.global.f32 	%f191, [%rd55];
	sub.f32 	%f192, %f191, %f2;
	add.s64 	%rd56, %rd2, %rd53;
	ld.global.f32 	%f193, [%rd56];
	sub.f32 	%f194, %f193, %f3;
	mul.f32 	%f195, %f192, %f192;
	fma.rn.f32 	%f196, %f190, %f190, %f195;
	fma.rn.f32 	%f197, %f194, %f194, %f196;
	add.f32 	%f198, %f197, 0f358637BE;
	rsqrt.approx.f32 	%f199, %f198;
	mul.f32 	%f200, %f199, %f199;
	mul.f32 	%f201, %f199, %f200;
	add.s64 	%rd57, %rd17, %rd53;
	ld.global.f32 	%f202, [%rd57];
	mul.f32 	%f203, %f202, %f201;
	fma.rn.f32 	%f338, %f190, %f203, %f338;
	fma.rn.f32 	%f339, %f192, %f203, %f339;
	fma.rn.f32 	%f340, %f194, %f203, %f340;
$L__BB0_13:
	add.s32 	%r43, %r43, 1;
$L__BB0_14:
	setp.ge.s32 	%p11, %r43, %r24;
	@%p11 bra 	$L__BB0_23;
	sub.s32 	%r14, %r24, %r43;
	sub.s32 	%r33, %r43, %r24;
	setp.gt.u32 	%p12, %r33, -4;
	@%p12 bra 	$L__BB0_18;
	and.b32  	%r34, %r14, -4;
	neg.s32 	%r41, %r34;
	mul.wide.u32 	%rd58, %r43, 4;
	add.s64 	%rd59, %rd58, 8;
	add.s64 	%rd94, %rd4, %rd59;
	add.s64 	%rd93, %rd3, %rd59;
	add.s64 	%rd92, %rd17, %rd59;
	add.s64 	%rd91, %rd2, %rd59;
$L__BB0_17:
	.pragma "nounroll";
	ld.global.f32 	%f205, [%rd94+-8];
	sub.f32 	%f206, %f205, %f1;
	ld.global.f32 	%f207, [%rd93+-8];
	sub.f32 	%f208, %f207, %f2;
	ld.global.f32 	%f209, [%rd91+-8];
	sub.f32 	%f210, %f209, %f3;
	mul.f32 	%f211, %f208, %f208;
	fma.rn.f32 	%f212, %f206, %f206, %f211;
	fma.rn.f32 	%f213, %f210, %f210, %f212;
	add.f32 	%f214, %f213, 0f358637BE;
	rsqrt.approx.f32 	%f215, %f214;
	mul.f32 	%f216, %f215, %f215;
	mul.f32 	%f217, %f215, %f216;
	ld.global.f32 	%f218, [%rd92+-8];
	mul.f32 	%f219, %f218, %f217;
	fma.rn.f32 	%f220, %f206, %f219, %f338;
	fma.rn.f32 	%f221, %f208, %f219, %f339;
	fma.rn.f32 	%f222, %f210, %f219, %f340;
	ld.global.f32 	%f223, [%rd94+-4];
	sub.f32 	%f224, %f223, %f1;
	ld.global.f32 	%f225, [%rd93+-4];
	sub.f32 	%f226, %f225, %f2;
	ld.global.f32 	%f227, [%rd91+-4];
	sub.f32 	%f228, %f227, %f3;
	mul.f32 	%f229, %f226, %f226;
	fma.rn.f32 	%f230, %f224, %f224, %f229;
	fma.rn.f32 	%f231, %f228, %f228, %f230;
	add.f32 	%f232, %f231, 0f358637BE;
	rsqrt.approx.f32 	%f233, %f232;
	mul.f32 	%f234, %f233, %f233;
	mul.f32 	%f235, %f233, %f234;
	ld.global.f32 	%f236, [%rd92+-4];
	mul.f32 	%f237, %f236, %f235;
	fma.rn.f32 	%f238, %f224, %f237, %f220;
	fma.rn.f32 	%f239, %f226, %f237, %f221;
	fma.rn.f32 	%f240, %f228, %f237, %f222;
	ld.global.f32 	%f241, [%rd94];
	sub.f32 	%f242, %f241, %f1;
	ld.global.f32 	%f243, [%rd93];
	sub.f32 	%f244, %f243, %f2;
	ld.global.f32 	%f245, [%rd91];
	sub.f32 	%f246, %f245, %f3;
	mul.f32 	%f247, %f244, %f244;
	fma.rn.f32 	%f248, %f242, %f242, %f247;
	fma.rn.f32 	%f249, %f246, %f246, %f248;
	add.f32 	%f250, %f249, 0f358637BE;
	rsqrt.approx.f32 	%f251, %f250;
	mul.f32 	%f252, %f251, %f251;
	mul.f32 	%f253, %f251, %f252;
	ld.global.f32 	%f254, [%rd92];
	mul.f32 	%f255, %f254, %f253;
	fma.rn.f32 	%f256, %f242, %f255, %f238;
	fma.rn.f32 	%f257, %f244, %f255, %f239;
	fma.rn.f32 	%f258, %f246, %f255, %f240;
	ld.global.f32 	%f259, [%rd94+4];
	sub.f32 	%f260, %f259, %f1;
	ld.global.f32 	%f261, [%rd93+4];
	sub.f32 	%f262, %f261, %f2;
	ld.global.f32 	%f263, [%rd91+4];
	sub.f32 	%f264, %f263, %f3;
	mul.f32 	%f265, %f262, %f262;
	fma.rn.f32 	%f266, %f260, %f260, %f265;
	fma.rn.f32 	%f267, %f264, %f264, %f266;
	add.f32 	%f268, %f267, 0f358637BE;
	rsqrt.approx.f32 	%f269, %f268;
	mul.f32 	%f270, %f269, %f269;
	mul.f32 	%f271, %f269, %f270;
	ld.global.f32 	%f272, [%rd92+4];
	mul.f32 	%f273, %f272, %f271;
	fma.rn.f32 	%f338, %f260, %f273, %f256;
	fma.rn.f32 	%f339, %f262, %f273, %f257;
	fma.rn.f32 	%f340, %f264, %f273, %f258;
	add.s32 	%r43, %r43, 4;
	add.s32 	%r41, %r41, 4;
	add.s64 	%rd94, %rd94, 16;
	add.s64 	%rd93, %rd93, 16;
	add.s64 	%rd92, %rd92, 16;
	add.s64 	%rd91, %rd91, 16;
	setp.ne.s32 	%p13, %r41, 0;
	@%p13 bra 	$L__BB0_17;
$L__BB0_18:
	and.b32  	%r21, %r14, 3;
	setp.eq.s32 	%p14, %r21, 0;
	@%p14 bra 	$L__BB0_23;
	setp.eq.s32 	%p15, %r21, 1;
	@%p15 bra 	$L__BB0_21;
	ld.param.u64 	%rd82, [_Z20computeForceN2KernelPKfS0_S0_S0_PfS1_S1_i_param_3];
	mul.wide.u32 	%rd60, %r43, 4;
	add.s64 	%rd61, %rd4, %rd60;
	ld.global.f32 	%f275, [%rd61];
	sub.f32 	%f276, %f275, %f1;
	add.s64 	%rd62, %rd3, %rd60;
	ld.global.f32 	%f277, [%rd62];
	sub.f32 	%f278, %f277, %f2;
	add.s64 	%rd63, %rd2, %rd60;
	ld.global.f32 	%f279, [%rd63];
	sub.f32 	%f280, %f279, %f3;
	mul.f32 	%f281, %f278, %f278;
	fma.rn.f32 	%f282, %f276, %f276, %f281;
	fma.rn.f32 	%f283, %f280, %f280, %f282;
	add.f32 	%f284, %f283, 0f358637BE;
	rsqrt.approx.f32 	%f285, %f284;
	mul.f32 	%f286, %f285, %f285;
	mul.f32 	%f287, %f285, %f286;
	cvta.to.global.u64 	%rd64, %rd82;
	add.s64 	%rd65, %rd64, %rd60;
	ld.global.f32 	%f288, [%rd65];
	mul.f32 	%f289, %f288, %f287;
	fma.rn.f32 	%f290, %f276, %f289, %f338;
	fma.rn.f32 	%f291, %f278, %f289, %f339;
	fma.rn.f32 	%f292, %f280, %f289, %f340;
	ld.global.f32 	%f293, [%rd61+4];
	sub.f32 	%f294, %f293, %f1;
	ld.global.f32 	%f295, [%rd62+4];
	sub.f32 	%f296, %f295, %f2;
	ld.global.f32 	%f297, [%rd63+4];
	sub.f32 	%f298, %f297, %f3;
	mul.f32 	%f299, %f296, %f296;
	fma.rn.f32 	%f300, %f294, %f294, %f299;
	fma.rn.f32 	%f301, %f298, %f298, %f300;
	add.f32 	%f302, %f301, 0f358637BE;
	rsqrt.approx.f32 	%f303, %f302;
	mul.f32 	%f304, %f303, %f303;
	mul.f32 	%f305, %f303, %f304;
	ld.global.f32 	%f306, [%rd65+4];
	mul.f32 	%f307, %f306, %f305;
	fma.rn.f32 	%f338, %f294, %f307, %f290;
	fma.rn.f32 	%f339, %f296, %f307, %f291;
	fma.rn.f32 	%f340, %f298, %f307, %f292;
	add.s32 	%r43, %r43, 2;
$L__BB0_21:
	and.b32  	%r35, %r14, 1;
	setp.eq.b32 	%p16, %r35, 1;
	not.pred 	%p17, %p16;
	@%p17 bra 	$L__BB0_23;
	ld.param.u64 	%rd83, [_Z20computeForceN2KernelPKfS0_S0_S0_PfS1_S1_i_param_3];
	mul.wide.u32 	%rd66, %r43, 4;
	add.s64 	%rd67, %rd4, %rd66;
	ld.global.f32 	%f308, [%rd67];
	sub.f32 	%f309, %f308, %f1;
	add.s64 	%rd68, %rd3, %rd66;
	ld.global.f32 	%f310, [%rd68];
	sub.f32 	%f311, %f310, %f2;
	add.s64 	%rd69, %rd2, %rd66;
	ld.global.f32 	%f312, [%rd69];
	sub.f32 	%f313, %f312, %f3;
	mul.f32 	%f314, %f311, %f311;
	fma.rn.f32 	%f315, %f309, %f309, %f314;
	fma.rn.f32 	%f316, %f313, %f313, %f315;
	add.f32 	%f317, %f316, 0f358637BE;
	rsqrt.approx.f32 	%f318, %f317;
	mul.f32 	%f319, %f318, %f318;
	mul.f32 	%f320, %f318, %f319;
	cvta.to.global.u64 	%rd70, %rd83;
	add.s64 	%rd71, %rd70, %rd66;
	ld.global.f32 	%f321, [%rd71];
	mul.f32 	%f322, %f321, %f320;
	fma.rn.f32 	%f338, %f309, %f322, %f338;
	fma.rn.f32 	%f339, %f311, %f322, %f339;
	fma.rn.f32 	%f340, %f313, %f322, %f340;
$L__BB0_23:
	ld.param.u64 	%rd86, [_Z20computeForceN2KernelPKfS0_S0_S0_PfS1_S1_i_param_6];
	ld.param.u64 	%rd85, [_Z20computeForceN2KernelPKfS0_S0_S0_PfS1_S1_i_param_5];
	ld.param.u64 	%rd84, [_Z20computeForceN2KernelPKfS0_S0_S0_PfS1_S1_i_param_4];
	cvta.to.global.u64 	%rd72, %rd84;
	mul.wide.s32 	%rd73, %r1, 4;
	add.s64 	%rd74, %rd72, %rd73;
	st.global.f32 	[%rd74], %f338;
	cvta.to.global.u64 	%rd75, %rd85;
	add.s64 	%rd76, %rd75, %rd73;
	st.global.f32 	[%rd76], %f339;
	cvta.to.global.u64 	%rd77, %rd86;
	add.s64 	%rd78, %rd77, %rd73;
	st.global.f32 	[%rd78], %f340;
$L__BB0_24:
	ret;

}
	// .globl	_Z15integrateKernelPfS_S_S_S_S_PKfS1_S1_if
.visible .entry _Z15integrateKernelPfS_S_S_S_S_PKfS1_S1_if(
	.param .u64 .ptr .align 1 _Z15integrateKernelPfS_S_S_S_S_PKfS1_S1_if_param_0,
	.param .u64 .ptr .align 1 _Z15integrateKernelPfS_S_S_S_S_PKfS1_S1_if_param_1,
	.param .u64 .ptr .align 1 _Z15integrateKernelPfS_S_S_S_S_PKfS1_S1_if_param_2,
	.param .u64 .ptr .align 1 _Z15integrateKernelPfS_S_S_S_S_PKfS1_S1_if_param_3,
	.param .u64 .ptr .align 1 _Z15integrateKernelPfS_S_S_S_S_PKfS1_S1_if_param_4,
	.param .u64 .ptr .align 1 _Z15integrateKernelPfS_S_S_S_S_PKfS1_S1_if_param_5,
	.param .u64 .ptr .align 1 _Z15integrateKernelPfS_S_S_S_S_PKfS1_S1_if_param_6,
	.param .u64 .ptr .align 1 _Z15integrateKernelPfS_S_S_S_S_PKfS1_S1_if_param_7,
	.param .u64 .ptr .align 1 _Z15integrateKernelPfS_S_S_S_S_PKfS1_S1_if_param_8,
	.param .u32 _Z15integrateKernelPfS_S_S_S_S_PKfS1_S1_if_param_9,
	.param .f32 _Z15integrateKernelPfS_S_S_S_S_PKfS1_S1_if_param_10
)
{
	.reg .pred 	%p<2>;
	.reg .b32 	%r<6>;
	.reg .b32 	%f<20>;
	.reg .b64 	%rd<34>;

	ld.param.u64 	%rd2, [_Z15integrateKernelPfS_S_S_S_S_PKfS1_S1_if_param_1];
	ld.param.u64 	%rd4, [_Z15integrateKernelPfS_S_S_S_S_PKfS1_S1_if_param_3];
	ld.param.u64 	%rd5, [_Z15integrateKernelPfS_S_S_S_S_PKfS1_S1_if_param_4];
	ld.param.u64 	%rd8, [_Z15integrateKernelPfS_S_S_S_S_PKfS1_S1_if_param_7];
	ld.param.u32 	%r2, [_Z15integrateKernelPfS_S_S_S_S_PKfS1_S1_if_param_9];
	ld.param.f32 	%f1, [_Z15integrateKernelPfS_S_S_S_S_PKfS1_S1_if_param_10];
	mov.u32 	%r3, %ctaid.x;
	mov.u32 	%r4, %ntid.x;
	mov.u32 	%r5, %tid.x;
	mad.lo.s32 	%r1, %r3, %r4, %r5;
	setp.ge.s32 	%p1, %r1, %r2;
	@%p1 bra 	$L__BB1_2;
	ld.param.u64 	%rd33, [_Z15integrateKernelPfS_S_S_S_S_PKfS1_S1_if_param_8];
	ld.param.u64 	%rd32, [_Z15integrateKernelPfS_S_S_S_S_PKfS1_S1_if_param_6];
	ld.param.u64 	%rd31, [_Z15integrateKernelPfS_S_S_S_S_PKfS1_S1_if_param_5];
	ld.param.u64 	%rd30, [_Z15integrateKernelPfS_S_S_S_S_PKfS1_S1_if_param_2];
	ld.param.u64 	%rd29, [_Z15integrateKernelPfS_S_S_S_S_PKfS1_S1_if_param_0];
	cvta.to.global.u64 	%rd10, %rd32;
	cvta.to.global.u64 	%rd11, %rd4;
	cvta.to.global.u64 	%rd12, %rd8;
	cvta.to.global.u64 	%rd13, %rd5;
	cvta.to.global.u64 	%rd14, %rd33;
	cvta.to.global.u64 	%rd15, %rd31;
	cvta.to.global.u64 	%rd16, %rd29;
	cvta.to.global.u64 	%rd17, %rd2;
	cvta.to.global.u64 	%rd18, %rd30;
	mul.wide.s32 	%rd19, %r1, 4;
	add.s64 	%rd20, %rd10, %rd19;
	ld.global.f32 	%f2, [%rd20];
	add.s64 	%rd21, %rd11, %rd19;
	ld.global.f32 	%f3, [%rd21];
	fma.rn.f32 	%f4, %f1, %f2, %f3;
	st.global.f32 	[%rd21], %f4;
	add.s64 	%rd22, %rd12, %rd19;
	ld.global.f32 	%f5, [%rd22];
	add.s64 	%rd23, %rd13, %rd19;
	ld.global.f32 	%f6, [%rd23];
	fma.rn.f32 	%f7, %f1, %f5, %f6;
	st.global.f32 	[%rd23], %f7;
	add.s64 	%rd24, %rd14, %rd19;
	ld.global.f32 	%f8, [%rd24];
	add.s64 	%rd25, %rd15, %rd19;
	ld.global.f32 	%f9, [%rd25];
	fma.rn.f32 	%f10, %f1, %f8, %f9;
	st.global.f32 	[%rd25], %f10;
	ld.global.f32 	%f11, [%rd21];
	add.s64 	%rd26, %rd16, %rd19;
	ld.global.f32 	%f12, [%rd26];
	fma.rn.f32 	%f13, %f1, %f11, %f12;
	st.global.f32 	[%rd26], %f13;
	ld.global.f32 	%f14, [%rd23];
	add.s64 	%rd27, %rd17, %rd19;
	ld.global.f32 	%f15, [%rd27];
	fma.rn.f32 	%f16, %f1, %f14, %f15;
	st.global.f32 	[%rd27], %f16;
	ld.global.f32 	%f17, [%rd25];
	add.s64 	%rd28, %rd18, %rd19;
	ld.global.f32 	%f18, [%rd28];
	fma.rn.f32 	%f19, %f1, %f17, %f18;
	st.global.f32 	[%rd28], %f19;
$L__BB1_2:
	ret;

}


// ===== COMPILED SASS (sm_100) =====

	.target	sm_100

	.elftype	@"ET_EXEC"


//--------------------- .note.nv.tkinfo           --------------------------
	.section	.note.nv.tkinfo,"",@"SHT_NOTE"
	.sectionflags	@"SHF_NOTE_NV_TKINFO"
	.tkinfo
        /*0018*/ 	.word	0x00000002
        /*0030*/ 	.string	""
        /*0030*/ 	.string	"ptxas"
        /*0030*/ 	.string	"Cuda compilation tools, release 13.0, V13.0.88"
        /*0030*/ 	.string	"Build cuda_13.0.r13.0/compiler.36424714_0"
        /*0030*/ 	.string	"-arch sm_100 -m 64 "



//--------------------- .note.nv.cuinfo           --------------------------
	.section	.note.nv.cuinfo,"",@"SHT_NOTE"
	.sectionflags	@"SHF_NOTE_NV_CUINFO"
        /*0018*/ 	.short	0x0002
        /*001a*/ 	.short	0x0064
        /*001c*/ 	.short	0x0082
	.zero		2


//--------------------- .nv.info                  --------------------------
	.section	.nv.info,"",@"SHT_CUDA_INFO"
	.align	4


	//----- nvinfo : EIATTR_REGCOUNT
	.align		4
        /*0000*/ 	.byte	0x04, 0x2f
        /*0002*/ 	.short	(.L_1 - .L_0)
	.align		4
.L_0:
        /*0004*/ 	.word	index@(_Z20computeForceN2KernelPKfS0_S0_S0_PfS1_S1_i)
        /*0008*/ 	.word	0x00000028


	//----- nvinfo : EIATTR_FRAME_SIZE
	.align		4
.L_1:
        /*000c*/ 	.byte	0x04, 0x11
        /*000e*/ 	.short	(.L_3 - .L_2)
	.align		4
.L_2:
        /*0010*/ 	.word	index@(_Z20computeForceN2KernelPKfS0_S0_S0_PfS1_S1_i)
        /*0014*/ 	.word	0x00000000


	//----- nvinfo : EIATTR_REGCOUNT
	.align		4
.L_3:
        /*0018*/ 	.byte	0x04, 0x2f
        /*001a*/ 	.short	(.L_5 - .L_4)
	.align		4
.L_4:
        /*001c*/ 	.word	index@(_Z15integrateKernelPfS_S_S_S_S_PKfS1_S1_if)
        /*0020*/ 	.word	0x00000016


	//----- nvinfo : EIATTR_FRAME_SIZE
	.align		4
.L_5:
        /*0024*/ 	.byte	0x04, 0x11
        /*0026*/ 	.short	(.L_7 - .L_6)
	.align		4
.L_6:
        /*0028*/ 	.word	index@(_Z15integrateKernelPfS_S_S_S_S_PKfS1_S1_if)
        /*002c*/ 	.word	0x00000000


	//----- nvinfo : EIATTR_MIN_STACK_SIZE
	.align		4
.L_7:
        /*0030*/ 	.byte	0x04, 0x12
        /*0032*/ 	.short	(.L_9 - .L_8)
	.align		4
.L_8:
        /*0034*/ 	.word	index@(_Z15integrateKernelPfS_S_S_S_S_PKfS1_S1_if)
        /*0038*/ 	.word	0x00000000


	//----- nvinfo : EIATTR_MIN_STACK_SIZE
	.align		4
.L_9:
        /*003c*/ 	.byte	0x04, 0x12
        /*003e*/ 	.short	(.L_11 - .L_10)
	.align		4
.L_10:
        /*0040*/ 	.word	index@(_Z20computeForceN2KernelPKfS0_S0_S0_PfS1_S1_i)
        /*0044*/ 	.word	0x00000000
.L_11:


//--------------------- .nv.compat                --------------------------
	.section	.nv.compat,"",@"SHT_CUDA_COMPAT_INFO"
	.align	4
        /*0000*/ 	.byte	0x02, 0x09, 0x00, 0x00, 0x02, 0x02, 0x01, 0x00, 0x02, 0x05, 0x05, 0x00, 0x03, 0x07, 0x01, 0x01
        /*0010*/ 	.byte	0x02, 0x03, 0x00, 0x00, 0x02, 0x06, 0x01, 0x00, 0x04, 0x0b, 0x08, 0x00, 0x01, 0x00, 0x00, 0x00
        /*0020*/ 	.byte	0x00, 0x00, 0x00, 0x00


//--------------------- .nv.info._Z15integrateKernelPfS_S_S_S_S_PKfS1_S1_if --------------------------
	.section	.nv.info._Z15integrateKernelPfS_S_S_S_S_PKfS1_S1_if,"",@"SHT_CUDA_INFO"
	.sectionflags	@""
	.align	4


	//----- nvinfo : EIATTR_CUDA_API_VERSION
	.align		4
        /*0000*/ 	.byte	0x04, 0x37
        /*0002*/ 	.short	(.L_13 - .L_12)
.L_12:
        /*0004*/ 	.word	0x00000082


	//----- nvinfo : EIATTR_KPARAM_INFO
	.align		4
.L_13:
        /*0008*/ 	.byte	0x04, 0x17
        /*000a*/ 	.short	(.L_15 - .L_14)
.L_14:
        /*000c*/ 	.word	0x00000000
        /*0010*/ 	.short	0x000a
        /*0012*/ 	.short	0x004c
        /*0014*/ 	.byte	0x00, 0xf0, 0x11, 0x00


	//----- nvinfo : EIATTR_KPARAM_INFO
	.align		4
.L_15:
        /*0018*/ 	.byte	0x04, 0x17
        /*001a*/ 	.short	(.L_17 - .L_16)
.L_16:
        /*001c*/ 	.word	0x00000000
        /*0020*/ 	.short	0x0009
        /*0022*/ 	.short	0x0048
        /*0024*/ 	.byte	0x00, 0xf0, 0x11, 0x00


	//----- nvinfo : EIATTR_KPARAM_INFO
	.align		4
.L_17:
        /*0028*/ 	.byte	0x04, 0x17
        /*002a*/ 	.short	(.L_19 - .L_18)
.L_18:
        /*002c*/ 	.word	0x00000000
        /*0030*/ 	.short	0x0008
        /*0032*/ 	.short	0x0040
        /*0034*/ 	.byte	0x00, 0xf5, 0x21, 0x00


	//----- nvinfo : EIATTR_KPARAM_INFO
	.align		4
.L_19:
        /*0038*/ 	.byte	0x04, 0x17
        /*003a*/ 	.short	(.L_21 - .L_20)
.L_20:
        /*003c*/ 	.word	0x00000000
        /*0040*/ 	.short	0x0007
        /*0042*/ 	.short	0x0038
        /*0044*/ 	.byte	0x00, 0xf5, 0x21, 0x00


	//----- nvinfo : EIATTR_KPARAM_INFO
	.align		4
.L_21:
        /*0048*/ 	.byte	0x04, 0x17
        /*004a*/ 	.short	(.L_23 - .L_22)
.L_22:
        /*004c*/ 	.word	0x00000000
        /*0050*/ 	.short	0x0006
        /*0052*/ 	.short	0x0030
        /*0054*/ 	.byte	0x00, 0xf5, 0x21, 0x00


	//----- nvinfo : EIATTR_KPARAM_INFO
	.align		4
.L_23:
        /*0058*/ 	.byte	0x04, 0x17
        /*005a*/ 	.short	(.L_25 - .L_24)
.L_24:
        /*005c*/ 	.word	0x00000000
        /*0060*/ 	.short	0x0005
        /*0062*/ 	.short	0x0028
        /*0064*/ 	.byte	0x00, 0xf5, 0x21, 0x00


	//----- nvinfo : EIATTR_KPARAM_INFO
	.align		4
.L_25:
        /*0068*/ 	.byte	0x04, 0x17
        /*006a*/ 	.short	(.L_27 - .L_26)
.L_26:
        /*006c*/ 	.word	0x00000000
        /*0070*/ 	.short	0x0004
        /*0072*/ 	.short	0x0020
        /*0074*/ 	.byte	0x00, 0xf5, 0x21, 0x00


	//----- nvinfo : EIATTR_KPARAM_INFO
	.align		4
.L_27:
        /*0078*/ 	.byte	0x04, 0x17
        /*007a*/ 	.short	(.L_29 - .L_28)
.L_28:
        /*007c*/ 	.word	0x00000000
        /*0080*/ 	.short	0x0003
        /*0082*/ 	.short	0x0018
        /*0084*/ 	.byte	0x00, 0xf5, 0x21, 0x00


	//----- nvinfo : EIATTR_KPARAM_INFO
	.align		4
.L_29:
        /*0088*/ 	.byte	0x04, 0x17
        /*008a*/ 	.short	(.L_31 - .L_30)
.L_30:
        /*008c*/ 	.word	0x00000000
        /*0090*/ 	.short	0x0002
        /*0092*/ 	.short	0x0010
        /*0094*/ 	.byte	0x00, 0xf5, 0x21, 0x00


	//----- nvinfo : EIATTR_KPARAM_INFO
	.align		4
.L_31:
        /*0098*/ 	.byte	0x04, 0x17
        /*009a*/ 	.short	(.L_33 - .L_32)
.L_32:
        /*009c*/ 	.word	0x00000000
        /*00a0*/ 	.short	0x0001
        /*00a2*/ 	.short	0x0008
        /*00a4*/ 	.byte	0x00, 0xf5, 0x21, 0x00


	//----- nvinfo : EIATTR_KPARAM_INFO
	.align		4
.L_33:
        /*00a8*/ 	.byte	0x04, 0x17
        /*00aa*/ 	.short	(.L_35 - .L_34)
.L_34:
        /*00ac*/ 	.word	0x00000000
        /*00b0*/ 	.short	0x0000
        /*00b2*/ 	.short	0x0000
        /*00b4*/ 	.byte	0x00, 0xf5, 0x21, 0x00


	//----- nvinfo : EIATTR_SPARSE_MMA_MASK
	.align		4
.L_35:
        /*00b8*/ 	.byte	0x03, 0x50
        /*00ba*/ 	.short	0x0000


	//----- nvinfo : EIATTR_MAXREG_COUNT
	.align		4
        /*00bc*/ 	.byte	0x03, 0x1b
        /*00be*/ 	.short	0x00ff


	//----- nvinfo : EIATTR_MERCURY_ISA_VERSION
	.align		4
        /*00c0*/ 	.byte	0x03, 0x5f
        /*00c2*/ 	.short	0x0101


	//----- nvinfo : EIATTR_VRC_CTA_INIT_COUNT
	.align		4
        /*00c4*/ 	.byte	0x02, 0x4a
	.zero		1
	.zero		1


	//----- nvinfo : EIATTR_EXIT_INSTR_OFFSETS
	.align		4
        /*00c8*/ 	.byte	0x04, 0x1c
        /*00ca*/ 	.short	(.L_37 - .L_36)


	//   ....[0]....
.L_36:
        /*00cc*/ 	.word	0x00000070


	//   ....[1]....
        /*00d0*/ 	.word	0x00000340


	//----- nvinfo : EIATTR_CBANK_PARAM_SIZE
	.align		4
.L_37:
        /*00d4*/ 	.byte	0x03, 0x19
        /*00d6*/ 	.short	0x0050


	//----- nvinfo : EIATTR_PARAM_CBANK
	.align		4
        /*00d8*/ 	.byte	0x04, 0x0a
        /*00da*/ 	.short	(.L_39 - .L_38)
	.align		4
.L_38:
        /*00dc*/ 	.word	index@(.nv.constant0._Z15integrateKernelPfS_S_S_S_S_PKfS1_S1_if)
        /*00e0*/ 	.short	0x0380
        /*00e2*/ 	.short	0x0050


	//----- nvinfo : EIATTR_SW_WAR
	.align		4
.L_39:
        /*00e4*/ 	.byte	0x04, 0x36
        /*00e6*/ 	.short	(.L_41 - .L_40)
.L_40:
        /*00e8*/ 	.word	0x00000008
.L_41:


//--------------------- .nv.info._Z20computeForceN2KernelPKfS0_S0_S0_PfS1_S1_i --------------------------
	.section	.nv.info._Z20computeForceN2KernelPKfS0_S0_S0_PfS1_S1_i,"",@"SHT_CUDA_INFO"
	.sectionflags	@""
	.align	4


	//----- nvinfo : EIATTR_CUDA_API_VERSION
	.align		4
        /*0000*/ 	.byte	0x04, 0x37
        /*0002*/ 	.short	(.L_43 - .L_42)
.L_42:
        /*0004*/ 	.word	0x00000082


	//----- nvinfo : EIATTR_KPARAM_INFO
	.align		4
.L_43:
        /*0008*/ 	.byte	0x04, 0x17
        /*000a*/ 	.short	(.L_45 - .L_44)
.L_44:
        /*000c*/ 	.word	0x00000000
        /*0010*/ 	.short	0x0007
        /*0012*/ 	.short	0x0038
        /*0014*/ 	.byte	0x00, 0xf0, 0x11, 0x00


	//----- nvinfo : EIATTR_KPARAM_INFO
	.align		4
.L_45:
        /*0018*/ 	.byte	0x04, 0x17
        /*001a*/ 	.short	(.L_47 - .L_46)
.L_46:
        /*001c*/ 	.word	0x00000000
        /*0020*/ 	.short	0x0006
        /*0022*/ 	.short	0x0030
        /*0024*/ 	.byte	0x00, 0xf5, 0x21, 0x00


	//----- nvinfo : EIATTR_KPARAM_INFO
	.align		4
.L_47:
        /*0028*/ 	.byte	0x04, 0x17
        /*002a*/ 	.short	(.L_49 - .L_48)
.L_48:
        /*002c*/ 	.word	0x00000000
        /*0030*/ 	.short	0x0005
        /*0032*/ 	.short	0x0028
        /*0034*/ 	.byte	0x00, 0xf5, 0x21, 0x00


	//----- nvinfo : EIATTR_KPARAM_INFO
	.align		4
.L_49:
        /*0038*/ 	.byte	0x04, 0x17
        /*003a*/ 	.short	(.L_51 - .L_50)
.L_50:
        /*003c*/ 	.word	0x00000000
        /*0040*/ 	.short	0x0004
        /*0042*/ 	.short	0x0020
        /*0044*/ 	.byte	0x00, 0xf5, 0x21, 0x00


	//----- nvinfo : EIATTR_KPARAM_INFO
	.align		4
.L_51:
        /*0048*/ 	.byte	0x04, 0x17
        /*004a*/ 	.short	(.L_53 - .L_52)
.L_52:
        /*004c*/ 	.word	0x00000000
        /*0050*/ 	.short	0x0003
        /*0052*/ 	.short	0x0018
        /*0054*/ 	.byte	0x00, 0xf5, 0x21, 0x00


	//----- nvinfo : EIATTR_KPARAM_INFO
	.align		4
.L_53:
        /*0058*/ 	.byte	0x04, 0x17
        /*005a*/ 	.short	(.L_55 - .L_54)
.L_54:
        /*005c*/ 	.word	0x00000000
        /*0060*/ 	.short	0x0002
        /*0062*/ 	.short	0x0010
        /*0064*/ 	.byte	0x00, 0xf5, 0x21, 0x00


	//----- nvinfo : EIATTR_KPARAM_INFO
	.align		4
.L_55:
        /*0068*/ 	.byte	0x04, 0x17
        /*006a*/ 	.short	(.L_57 - .L_56)
.L_56:
        /*006c*/ 	.word	0x00000000
        /*0070*/ 	.short	0x0001
        /*0072*/ 	.short	0x0008
        /*0074*/ 	.byte	0x00, 0xf5, 0x21, 0x00


	//----- nvinfo : EIATTR_KPARAM_INFO
	.align		4
.L_57:
        /*0078*/ 	.byte	0x04, 0x17
        /*007a*/ 	.short	(.L_59 - .L_58)
.L_58:
        /*007c*/ 	.word	0x00000000
        /*0080*/ 	.short	0x0000
        /*0082*/ 	.short	0x0000
        /*0084*/ 	.byte	0x00, 0xf5, 0x21, 0x00


	//----- nvinfo : EIATTR_SPARSE_MMA_MASK
	.align		4
.L_59:
        /*0088*/ 	.byte	0x03, 0x50
        /*008a*/ 	.short	0x0000


	//----- nvinfo : EIATTR_MAXREG_COUNT
	.align		4
        /*008c*/ 	.byte	0x03, 0x1b
        /*008e*/ 	.short	0x00ff


	//----- nvinfo : EIATTR_MERCURY_ISA_VERSION
	.align		4
        /*0090*/ 	.byte	0x03, 0x5f
        /*0092*/ 	.short	0x0101


	//----- nvinfo : EIATTR_VRC_CTA_INIT_COUNT
	.align		4
        /*0094*/ 	.byte	0x02, 0x4a
	.zero		1
	.zero		1


	//----- nvinfo : EIATTR_EXIT_INSTR_OFFSETS
	.align		4
        /*0098*/ 	.byte	0x04, 0x1c
        /*009a*/ 	.short	(.L_61 - .L_60)


	//   ....[0]....
.L_60:
        /*009c*/ 	.word	0x00000070


	//   ....[1]....
        /*00a0*/ 	.word	0x00001df0


	//----- nvinfo : EIATTR_CRS_STACK_SIZE
	.align		4
.L_61:
        /*00a4*/ 	.byte	0x04, 0x1e
        /*00a6*/ 	.short	(.L_63 - .L_62)
.L_62:
        /*00a8*/ 	.word	0x00000000


	//----- nvinfo : EIATTR_CBANK_PARAM_SIZE
	.align		4
.L_63:
        /*00ac*/ 	.byte	0x03, 0x19
        /*00ae*/ 	.short	0x003c


	//----- nvinfo : EIATTR_PARAM_CBANK
	.align		4
        /*00b0*/ 	.byte	0x04, 0x0a
        /*00b2*/ 	.short	(.L_65 - .L_64)
	.align		4
.L_64:
        /*00b4*/ 	.word	index@(.nv.constant0._Z20computeForceN2KernelPKfS0_S0_S0_PfS1_S1_i)
        /*00b8*/ 	.short	0x0380
        /*00ba*/ 	.short	0x003c


	//----- nvinfo : EIATTR_SW_WAR
	.align		4
.L_65:
        /*00bc*/ 	.byte	0x04, 0x36
        /*00be*/ 	.short	(.L_67 - .L_66)
.L_66:
        /*00c0*/ 	.word	0x00000008
.L_67:


//--------------------- .nv.callgraph             --------------------------
	.section	.nv.callgraph,"",@"SHT_CUDA_CALLGRAPH"
	.align	4
	.sectionentsize	8
	.align		4
        /*0000*/ 	.word	0x00000000
	.align		4
        /*0004*/ 	.word	0xffffffff
	.align		4
        /*0008*/ 	.word	0x00000000
	.align		4
        /*000c*/ 	.word	0xfffffffe
	.align		4
        /*0010*/ 	.word	0x00000000
	.align		4
        /*0014*/ 	.word	0xfffffffd
	.align		4
        /*0018*/ 	.word	0x00000000
	.align		4
        /*001c*/ 	.word	0xfffffffc


//--------------------- .text._Z15integrateKernelPfS_S_S_S_S_PKfS1_S1_if --------------------------
	.section	.text._Z15integrateKernelPfS_S_S_S_S_PKfS1_S1_if,"ax",@progbits
	.align	128
        .global         _Z15integrateKernelPfS_S_S_S_S_PKfS1_S1_if
        .type           _Z15integrateKernelPfS_S_S_S_S_PKfS1_S1_if,@function
        .size           _Z15integrateKernelPfS_S_S_S_S_PKfS1_S1_if,(.L_x_18 - _Z15integrateKernelPfS_S_S_S_S_PKfS1_S1_if)
        .other          _Z15integrateKernelPfS_S_S_S_S_PKfS1_S1_if,@"STO_CUDA_ENTRY STV_DEFAULT"
_Z15integrateKernelPfS_S_S_S_S_PKfS1_S1_if:
.text._Z15integrateKernelPfS_S_S_S_S_PKfS1_S1_if:
[----:B------:R-:W-:Y:S01]  /*0000*/  LDC R1, c[0x0][0x37c] ;  /* 0x0000df00ff017b82 */ /* 0x000fe20000000800 */
[----:B------:R-:W0:Y:S07]  /*0010*/  S2R R3, SR_TID.X ;  /* 0x0000000000037919 */ /* 0x000e2e0000002100 */
[----:B------:R-:W0:Y:S01]  /*0020*/  S2UR UR4, SR_CTAID.X ;  /* 0x00000000000479c3 */ /* 0x000e220000002500 */
[----:B------:R-:W1:Y:S07]  /*0030*/  LDCU UR5, c[0x0][0x3c8] ;  /* 0x00007900ff0577ac */ /* 0x000e6e0008000800 */
[----:B------:R-:W0:Y:S02]  /*0040*/  LDC R0, c[0x0][0x360] ;  /* 0x0000d800ff007b82 */ /* 0x000e240000000800 */
[----:B0-----:R-:W-:-:S05]  /*0050*/  IMAD R0, R0, UR4, R3 ;  /* 0x0000000400007c24 */ /* 0x001fca000f8e0203 */
[----:B-1----:R-:W-:-:S13]  /*0060*/  ISETP.GE.AND P0, PT, R0, UR5, PT ;  /* 0x0000000500007c0c */ /* 0x002fda000bf06270 */
[----:B------:R-:W-:Y:S05]  /*0070*/  @P0 EXIT ;  /* 0x000000000000094d */ /* 0x000fea0003800000 */
[----:B------:R-:W0:Y:S01]  /*0080*/  LDC.64 R6, c[0x0][0x3b0] ;  /* 0x0000ec00ff067b82 */ /* 0x000e220000000a00 */
[----:B------:R-:W1:Y:S01]  /*0090*/  LDCU.64 UR4, c[0x0][0x358] ;  /* 0x00006b00ff0477ac */ /* 0x000e620008000a00 */
[----:B------:R-:W2:Y:S06]  /*00a0*/  LDCU UR6, c[0x0][0x3cc] ;  /* 0x00007980ff0677ac */ /* 0x000eac0008000800 */
[----:B------:R-:W3:Y:S08]  /*00b0*/  LDC.64 R2, c[0x0][0x398] ;  /* 0x0000e600ff027b82 */ /* 0x000ef00000000a00 */
[----:B------:R-:W4:Y:S01]  /*00c0*/  LDC.64 R8, c[0x0][0x3b8] ;  /* 0x0000ee00ff087b82 */ /* 0x000f220000000a00 */
[----:B0-----:R-:W-:-:S07]  /*00d0*/  IMAD.WIDE R6, R0, 0x4, R6 ;  /* 0x0000000400067825 */ /* 0x001fce00078e0206 */
[----:B------:R-:W0:Y:S01]  /*00e0*/  LDC.64 R4, c[0x0][0x3a0] ;  /* 0x0000e800ff047b82 */ /* 0x000e220000000a00 */
[----:B-1----:R-:W2:Y:S01]  /*00f0*/  LDG.E R6, desc[UR4][R6.64] ;  /* 0x0000000406067981 */ /* 0x002ea2000c1e1900 */
[----:B---3--:R-:W-:-:S05]  /*0100*/  IMAD.WIDE R2, R0, 0x4, R2 ;  /* 0x0000000400027825 */ /* 0x008fca00078e0202 */
[----:B------:R-:W2:Y:S01]  /*0110*/  LDG.E R11, desc[UR4][R2.64] ;  /* 0x00000004020b7981 */ /* 0x000ea2000c1e1900 */
[----:B----4-:R-:W-:-:S04]  /*0120*/  IMAD.WIDE R8, R0, 0x4, R8 ;  /* 0x0000000400087825 */ /* 0x010fc800078e0208 */
[----:B0-----:R-:W-:-:S04]  /*0130*/  IMAD.WIDE R4, R0, 0x4, R4 ;  /* 0x0000000400047825 */ /* 0x001fc800078e0204 */
[----:B--2---:R-:W-:Y:S02]  /*0140*/  FFMA R13, R6, UR6, R11 ;  /* 0x00000006060d7c23 */ /* 0x004fe4000800000b */
[----:B------:R-:W0:Y:S03]  /*0150*/  LDC.64 R10, c[0x0][0x3c0] ;  /* 0x0000f000ff0a7b82 */ /* 0x000e260000000a00 */
[----:B------:R1:W-:Y:S04]  /*0160*/  STG.E desc[UR4][R2.64], R13 ;  /* 0x0000000d02007986 */ /* 0x0003e8000c101904 */
[----:B------:R-:W2:Y:S01]  /*0170*/  LDG.E R8, desc[UR4][R8.64] ;  /* 0x0000000408087981 */ /* 0x000ea2000c1e1900 */
[----:B------:R-:W3:Y:S03]  /*0180*/  LDC.64 R6, c[0x0][0x3a8] ;  /* 0x0000ea00ff067b82 */ /* 0x000ee60000000a00 */
[----:B------:R-:W2:Y:S05]  /*0190*/  LDG.E R15, desc[UR4][R4.64] ;  /* 0x00000004040f7981 */ /* 0x000eaa000c1e1900 */
[----:B-1----:R-:W1:Y:S01]  /*01a0*/  LDC.64 R12, c[0x0][0x380] ;  /* 0x0000e000ff0c7b82 */ /* 0x002e620000000a00 */
[----:B0-----:R-:W-:-:S04]  /*01b0*/  IMAD.WIDE R10, R0, 0x4, R10 ;  /* 0x00000004000a7825 */ /* 0x001fc800078e020a */
[----:B---3--:R-:W-:-:S04]  /*01c0*/  IMAD.WIDE R6, R0, 0x4, R6 ;  /* 0x0000000400067825 */ /* 0x008fc800078e0206 */
[----:B--2---:R-:W-:-:S05]  /*01d0*/  FFMA R15, R8, UR6, R15 ;  /* 0x00000006080f7c23 */ /* 0x004fca000800000f */
[----:B------:R0:W-:Y:S04]  /*01e0*/  STG.E desc[UR4][R4.64], R15 ;  /* 0x0000000f04007986 */ /* 0x0001e8000c101904 */
[----:B------:R-:W2:Y:S04]  /*01f0*/  LDG.E R10, desc[UR4][R10.64] ;  /* 0x000000040a0a7981 */ /* 0x000ea8000c1e1900 */
[----:B------:R-:W2:Y:S01]  /*0200*/  LDG.E R17, desc[UR4][R6.64] ;  /* 0x0000000406117981 */ /* 0x000ea2000c1e1900 */
[----:B-1----:R-:W-:Y:S02]  /*0210*/  IMAD.WIDE R8, R0, 0x4, R12 ;  /* 0x0000000400087825 */ /* 0x002fe400078e020c */
[----:B------:R-:W1:Y:S02]  /*0220*/  LDC.64 R12, c[0x0][0x388] ;  /* 0x0000e200ff0c7b82 */ /* 0x000e640000000a00 */
[----:B--2---:R-:W-:Y:S01]  /*0230*/  FFMA R17, R10, UR6, R17 ;  /* 0x000000060a117c23 */ /* 0x004fe20008000011 */
[----:B-1----:R-:W-:-:S05]  /*0240*/  IMAD.WIDE R12, R0, 0x4, R12 ;  /* 0x00000004000c7825 */ /* 0x002fca00078e020c */
[----:B------:R-:W1:Y:S01]  /*0250*/  LDC.64 R10, c[0x0][0x390] ;  /* 0x0000e400ff0a7b82 */ /* 0x000e620000000a00 */
[----:B------:R2:W-:Y:S04]  /*0260*/  STG.E desc[UR4][R6.64], R17 ;  /* 0x0000001106007986 */ /* 0x0005e8000c101904 */
[----:B------:R-:W3:Y:S04]  /*0270*/  LDG.E R2, desc[UR4][R2.64] ;  /* 0x0000000402027981 */ /* 0x000ee8000c1e1900 */
[----:B------:R-:W3:Y:S02]  /*0280*/  LDG.E R19, desc[UR4][R8.64] ;  /* 0x0000000408137981 */ /* 0x000ee4000c1e1900 */
[----:B---3--:R-:W-:-:S05]  /*0290*/  FFMA R19, R2, UR6, R19 ;  /* 0x0000000602137c23 */ /* 0x008fca0008000013 */
[----:B------:R-:W-:Y:S04]  /*02a0*/  STG.E desc[UR4][R8.64], R19 ;  /* 0x0000001308007986 */ /* 0x000fe8000c101904 */
[----:B0-----:R-:W3:Y:S04]  /*02b0*/  LDG.E R4, desc[UR4][R4.64] ;  /* 0x0000000404047981 */ /* 0x001ee8000c1e1900 */
[----:B------:R-:W3:Y:S01]  /*02c0*/  LDG.E R15, desc[UR4][R12.64] ;  /* 0x000000040c0f7981 */ /* 0x000ee2000c1e1900 */
[----:B-1----:R-:W-:-:S04]  /*02d0*/  IMAD.WIDE R10, R0, 0x4, R10 ;  /* 0x00000004000a7825 */ /* 0x002fc800078e020a */
[----:B---3--:R-:W-:-:S05]  /*02e0*/  FFMA R15, R4, UR6, R15 ;  /* 0x00000006040f7c23 */ /* 0x008fca000800000f */
[----:B------:R-:W-:Y:S04]  /*02f0*/  STG.E desc[UR4][R12.64], R15 ;  /* 0x0000000f0c007986 */ /* 0x000fe8000c101904 */
[----:B--2---:R-:W2:Y:S04]  /*0300*/  LDG.E R6, desc[UR4][R6.64] ;  /* 0x0000000406067981 */ /* 0x004ea8000c1e1900 */
[----:B------:R-:W2:Y:S02]  /*0310*/  LDG.E R3, desc[UR4][R10.64] ;  /* 0x000000040a037981 */ /* 0x000ea4000c1e1900 */
[----:B--2---:R-:W-:-:S05]  /*0320*/  FFMA R3, R6, UR6, R3 ;  /* 0x0000000606037c23 */ /* 0x004fca0008000003 */
[----:B------:R-:W-:Y:S01]  /*0330*/  STG.E desc[UR4][R10.64], R3 ;  /* 0x000000030a007986 */ /* 0x000fe2000c101904 */
[----:B------:R-:W-:Y:S05]  /*0340*/  EXIT ;  /* 0x000000000000794d */ /* 0x000fea0003800000 */
.L_x_0:
[----:B------:R-:W-:-:S00]  /*0350*/  BRA `(.L_x_0) ;  /* 0xfffffffc00fc7947 */ /* 0x000fc0000383ffff */
[----:B------:R-:W-:-:S00]  /*0360*/  NOP ;  /* 0x0000000000007918 */ /* 0x000fc00000000000 */
        /* <DEDUP_REMOVED lines=9> */
.L_x_18:


//--------------------- .text._Z20computeForceN2KernelPKfS0_S0_S0_PfS1_S1_i --------------------------
	.section	.text._Z20computeForceN2KernelPKfS0_S0_S0_PfS1_S1_i,"ax",@progbits
	.align	128
        .global         _Z20computeForceN2KernelPKfS0_S0_S0_PfS1_S1_i
        .type           _Z20computeForceN2KernelPKfS0_S0_S0_PfS1_S1_i,@function
        .size           _Z20computeForceN2KernelPKfS0_S0_S0_PfS1_S1_i,(.L_x_19 - _Z20computeForceN2KernelPKfS0_S0_S0_PfS1_S1_i)
        .other          _Z20computeForceN2KernelPKfS0_S0_S0_PfS1_S1_i,@"STO_CUDA_ENTRY STV_DEFAULT"
_Z20computeForceN2KernelPKfS0_S0_S0_PfS1_S1_i:
.text._Z20computeForceN2KernelPKfS0_S0_S0_PfS1_S1_i:
        /* <DEDUP_REMOVED lines=9> */
[----:B------:R-:W1:Y:S07]  /*0090*/  LDCU.64 UR16, c[0x0][0x358] ;  /* 0x00006b00ff1077ac */ /* 0x000e6e0008000a00 */
[----:B------:R-:W2:Y:S08]  /*00a0*/  LDC.64 R4, c[0x0][0x388] ;  /* 0x0000e200ff047b82 */ /* 0x000eb00000000a00 */
[----:B------:R-:W3:Y:S01]  /*00b0*/  LDC.64 R2, c[0x0][0x390] ;  /* 0x0000e400ff027b82 */ /* 0x000ee20000000a00 */
[----:B0-----:R-:W-:-:S05]  /*00c0*/  IMAD.WIDE R8, R17, 0x4, R6 ;  /* 0x0000000411087825 */ /* 0x001fca00078e0206 */
[----:B-1----:R0:W5:Y:S01]  /*00d0*/  LDG.E R0, desc[UR16][R8.64] ;  /* 0x0000001008007981 */ /* 0x002162000c1e1900 */
[----:B--2---:R-:W-:-:S05]  /*00e0*/  IMAD.WIDE R10, R17, 0x4, R4 ;  /* 0x00000004110a7825 */ /* 0x004fca00078e0204 */
[----:B------:R0:W5:Y:S01]  /*00f0*/  LDG.E R16, desc[UR16][R10.64] ;  /* 0x000000100a107981 */ /* 0x000162000c1e1900 */
[----:B---3--:R-:W-:-:S05]  /*0100*/  IMAD.WIDE R12, R17, 0x4, R2 ;  /* 0x00000004110c7825 */ /* 0x008fca00078e0202 */
[----:B------:R0:W5:Y:S01]  /*0110*/  LDG.E R18, desc[UR16][R12.64] ;  /* 0x000000100c127981 */ /* 0x000162000c1e1900 */
[----:B------:R-:W-:Y:S01]  /*0120*/  ISETP.GE.AND P0, PT, R17, 0x1, PT ;  /* 0x000000011100780c */ /* 0x000fe20003f06270 */
[----:B------:R-:W-:Y:S01]  /*0130*/  BSSY.RECONVERGENT B0, `(.L_x_1) ;  /* 0x00000d5000007945 */ /* 0x000fe20003800200 */
[----:B------:R-:W-:Y:S01]  /*0140*/  HFMA2 R27, -RZ, RZ, 0, 0 ;  /* 0x00000000ff1b7431 */ /* 0x000fe200000001ff */
[----:B------:R-:W-:Y:S02]  /*0150*/  MOV R19, RZ ;  /* 0x000000ff00137202 */ /* 0x000fe40000000f00 */
[----:B------:R-:W-:-:S08]  /*0160*/  CS2R R22, SRZ ;  /* 0x0000000000167805 */ /* 0x000fd0000001ff00 */
[----:B0-----:R-:W-:Y:S05]  /*0170*/  @!P0 BRA `(.L_x_2) ;  /* 0x0000000c00408947 */ /* 0x001fea0003800000 */
[----:B------:R-:W-:Y:S01]  /*0180*/  VIMNMX R19, PT, PT, R17, UR18, PT ;  /* 0x0000001211137c48 */ /* 0x000fe2000bfe0100 */
[----:B------:R-:W-:Y:S01]  /*0190*/  BSSY.RECONVERGENT B1, `(.L_x_3) ;  /* 0x000007b000017945 */ /* 0x000fe20003800200 */
[----:B------:R-:W-:Y:S02]  /*01a0*/  CS2R R22, SRZ ;  /* 0x0000000000167805 */ /* 0x000fe4000001ff00 */
[----:B------:R-:W-:Y:S02]  /*01b0*/  MOV R21, RZ ;  /* 0x000000ff00157202 */ /* 0x000fe40000000f00 */
[C---:B------:R-:W-:Y:S02]  /*01c0*/  ISETP.GE.AND P0, PT, R19.reuse, 0x4, PT ;  /* 0x000000041300780c */ /* 0x040fe40003f06270 */
[----:B------:R-:W-:Y:S02]  /*01d0*/  MOV R27, RZ ;  /* 0x000000ff001b7202 */ /* 0x000fe40000000f00 */
[----:B------:R-:W-:-:S09]  /*01e0*/  VIMNMX R19, PT, PT, R19, 0x1, !PT ;  /* 0x0000000113137848 */ /* 0x000fd20007fe0100 */
[----:B------:R-:W-:Y:S05]  /*01f0*/  @!P0 BRA `(.L_x_4) ;  /* 0x0000000400d08947 */ /* 0x000fea0003800000 */
[----:B------:R-:W0:Y:S01]  /*0200*/  LDCU.128 UR4, c[0x0][0x380] ;  /* 0x00007000ff0477ac */ /* 0x000e220008000c00 */
[----:B------:R-:W-:Y:S01]  /*0210*/  LOP3.LUT R21, R19, 0x7ffffffc, RZ, 0xc0, !PT ;  /* 0x7ffffffc13157812 */ /* 0x000fe200078ec0ff */
[----:B------:R-:W-:Y:S01]  /*0220*/  HFMA2 R22, -RZ, RZ, 0, 0 ;  /* 0x00000000ff167431 */ /* 0x000fe200000001ff */
[----:B------:R-:W1:Y:S02]  /*0230*/  LDCU.128 UR12, c[0x0][0x390] ;  /* 0x00007200ff0c77ac */ /* 0x000e640008000c00 */
[----:B------:R-:W-:Y:S01]  /*0240*/  IADD3 R28, PT, PT, -R21, RZ, RZ ;  /* 0x000000ff151c7210 */ /* 0x000fe20007ffe1ff */
[----:B0-----:R-:W-:Y:S02]  /*0250*/  UIADD3 UR10, UP0, UPT, UR4, 0x8, URZ ;  /* 0x00000008040a7890 */ /* 0x001fe4000ff1e0ff */
[----:B------:R-:W-:Y:S02]  /*0260*/  UIADD3 UR8, UP1, UPT, UR6, 0x8, URZ ;  /* 0x0000000806087890 */ /* 0x000fe4000ff3e0ff */
[----:B-1----:R-:W-:-:S02]  /*0270*/  UIADD3 UR6, UP2, UPT, UR12, 0x8, URZ ;  /* 0x000000080c067890 */ /* 0x002fc4000ff5e0ff */
[----:B------:R-:W-:Y:S01]  /*0280*/  UIADD3 UR4, UP3, UPT, UR14, 0x8, URZ ;  /* 0x000000080e047890 */ /* 0x000fe2000ff7e0ff */
[----:B------:R-:W-:Y:S01]  /*0290*/  MOV R12, UR10 ;  /* 0x0000000a000c7c02 */ /* 0x000fe20008000f00 */
[----:B------:R-:W-:Y:S01]  /*02a0*/  UIADD3.X UR11, UPT, UPT, URZ, UR5, URZ, UP0, !UPT ;  /* 0x00000005ff0b7290 */ /* 0x000fe200087fe4ff */
[----:B------:R-:W-:Y:S01]  /*02b0*/  MOV R10, UR8 ;  /* 0x00000008000a7c02 */ /* 0x000fe20008000f00 */
[----:B------:R-:W-:Y:S01]  /*02c0*/  UIADD3.X UR9, UPT, UPT, URZ, UR7, URZ, UP1, !UPT ;  /* 0x00000007ff097290 */ /* 0x000fe20008ffe4ff */
[----:B------:R-:W-:Y:S01]  /*02d0*/  MOV R14, UR6 ;  /* 0x00000006000e7c02 */ /* 0x000fe20008000f00 */
[----:B------:R-:W-:Y:S01]  /*02e0*/  UIADD3.X UR7, UPT, UPT, URZ, UR13, URZ, UP2, !UPT ;  /* 0x0000000dff077290 */ /* 0x000fe200097fe4ff */
[----:B------:R-:W-:Y:S01]  /*02f0*/  MOV R8, UR4 ;  /* 0x0000000400087c02 */ /* 0x000fe20008000f00 */
[----:B------:R-:W-:Y:S01]  /*0300*/  UIADD3.X UR5, UPT, UPT, URZ, UR15, URZ, UP3, !UPT ;  /* 0x0000000fff057290 */ /* 0x000fe20009ffe4ff */
[----:B------:R-:W-:Y:S02]  /*0310*/  MOV R13, UR11 ;  /* 0x0000000b000d7c02 */ /* 0x000fe40008000f00 */
[----:B------:R-:W-:-:S02]  /*0320*/  MOV R11, UR9 ;  /* 0x00000009000b7c02 */ /* 0x000fc40008000f00 */
[----:B------:R-:W-:Y:S02]  /*0330*/  MOV R15, UR7 ;  /* 0x00000007000f7c02 */ /* 0x000fe40008000f00 */
[----:B------:R-:W-:-:S07]  /*0340*/  MOV R9, UR5 ;  /* 0x0000000500097c02 */ /* 0x000fce0008000f00 */
.L_x_5:
[----:B------:R-:W2:Y:S04]  /*0350*/  LDG.E R33, desc[UR16][R10.64+-0x8] ;  /* 0xfffff8100a217981 */ /* 0x000ea8000c1e1900 */
[----:B------:R-:W3:Y:S04]  /*0360*/  LDG.E R37, desc[UR16][R12.64+-0x8] ;  /* 0xfffff8100c257981 */ /* 0x000ee8000c1e1900 */
[----:B------:R-:W4:Y:S04]  /*0370*/  LDG.E R20, desc[UR16][R14.64+-0x8] ;  /* 0xfffff8100e147981 */ /* 0x000f28000c1e1900 */
[----:B------:R-:W4:Y:S04]  /*0380*/  LDG.E R35, desc[UR16][R10.64+-0x4] ;  /* 0xfffffc100a237981 */ /* 0x000f28000c1e1900 */
[----:B------:R-:W4:Y:S04]  /*0390*/  LDG.E R31, desc[UR16][R12.64+-0x4] ;  /* 0xfffffc100c1f7981 */ /* 0x000f28000c1e1900 */
[----:B------:R-:W4:Y:S04]  /*03a0*/  LDG.E R25, desc[UR16][R14.64+-0x4] ;  /* 0xfffffc100e197981 */ /* 0x000f28000c1e1900 */
[----:B------:R-:W4:Y:S04]  /*03b0*/  LDG.E R29, desc[UR16][R8.64+-0x8] ;  /* 0xfffff810081d7981 */ /* 0x000f28000c1e1900 */
[----:B------:R-:W4:Y:S01]  /*03c0*/  LDG.E R30, desc[UR16][R8.64+-0x4] ;  /* 0xfffffc10081e7981 */ /* 0x000f22000c1e1900 */
[----:B--2--5:R-:W-:Y:S01]  /*03d0*/  FADD R34, -R16, R33 ;  /* 0x0000002110227221 */ /* 0x024fe20000000100 */
[----:B---3--:R-:W-:-:S03]  /*03e0*/  FADD R32, -R0, R37 ;  /* 0x0000002500207221 */ /* 0x008fc60000000100 */
[----:B------:R-:W-:Y:S01]  /*03f0*/  FMUL R33, R34, R34 ;  /* 0x0000002222217220 */ /* 0x000fe20000400000 */
[----:B----4-:R-:W-:-:S03]  /*0400*/  FADD R37, -R18, R20 ;  /* 0x0000001412257221 */ /* 0x010fc60000000100 */
[----:B------:R-:W-:-:S04]  /*0410*/  FFMA R20, R32, R32, R33 ;  /* 0x0000002020147223 */ /* 0x000fc80000000021 */
[----:B------:R-:W-:-:S04]  /*0420*/  FFMA R20, R37, R37, R20 ;  /* 0x0000002525147223 */ /* 0x000fc80000000014 */
[----:B------:R-:W-:Y:S01]  /*0430*/  FADD R33, R20, 1.0000001111620804295e-06 ;  /* 0x358637be14217421 */ /* 0x000fe20000000000 */
[----:B------:R-:W-:Y:S02]  /*0440*/  FADD R20, -R16, R35 ;  /* 0x0000002310147221 */ /* 0x000fe40000000100 */
[----:B------:R-:W2:Y:S01]  /*0450*/  LDG.E R35, desc[UR16][R10.64] ;  /* 0x000000100a237981 */ /* 0x000ea2000c1e1900 */
[----:B------:R-:W-:Y:S01]  /*0460*/  FADD R26, -R18, R25 ;  /* 0x00000019121a7221 */ /* 0x000fe20000000100 */
[----:B------:R-:W-:-:S13]  /*0470*/  FSETP.GEU.AND P0, PT, |R33|, 1.175494350822287508e-38, PT ;  /* 0x008000002100780b */ /* 0x000fda0003f0e200 */
[----:B------:R-:W-:-:S04]  /*0480*/  @!P0 FMUL R33, R33, 16777216 ;  /* 0x4b80000021218820 */ /* 0x000fc80000400000 */
[----:B------:R0:W1:Y:S02]  /*0490*/  MUFU.RSQ R36, R33 ;  /* 0x0000002100247308 */ /* 0x0000640000001400 */
[----:B0-----:R-:W3:Y:S01]  /*04a0*/  LDG.E R33, desc[UR16][R12.64] ;  /* 0x000000100c217981 */ /* 0x001ee2000c1e1900 */
[----:B-1----:R-:W-:-:S04]  /*04b0*/  @!P0 FMUL R36, R36, 4096 ;  /* 0x4580000024248820 */ /* 0x002fc80000400000 */
[----:B------:R-:W-:-:S04]  /*04c0*/  FMUL R24, R36, R36 ;  /* 0x0000002424187220 */ /* 0x000fc80000400000 */
[----:B------:R-:W-:Y:S01]  /*04d0*/  FMUL R36, R36, R24 ;  /* 0x0000001824247220 */ /* 0x000fe20000400000 */
[----:B------:R-:W-:Y:S01]  /*04e0*/  FADD R24, -R0, R31 ;  /* 0x0000001f00187221 */ /* 0x000fe20000000100 */
[----:B------:R-:W-:Y:S02]  /*04f0*/  FMUL R31, R20, R20 ;  /* 0x00000014141f7220 */ /* 0x000fe40000400000 */
[----:B------:R-:W-:Y:S02]  /*0500*/  FMUL R25, R36, R29 ;  /* 0x0000001d24197220 */ /* 0x000fe40000400000 */
[----:B------:R-:W-:Y:S01]  /*0510*/  FFMA R31, R24, R24, R31 ;  /* 0x00000018181f7223 */ /* 0x000fe2000000001f */
[----:B------:R-:W4:Y:S01]  /*0520*/  LDG.E R29, desc[UR16][R14.64] ;  /* 0x000000100e1d7981 */ /* 0x000f22000c1e1900 */
[-C--:B------:R-:W-:Y:S01]  /*0530*/  FFMA R23, R34, R25.reuse, R23 ;  /* 0x0000001922177223 */ /* 0x080fe20000000017 */
[----:B------:R-:W-:Y:S01]  /*0540*/  FFMA R32, R32, R25, R27 ;  /* 0x0000001920207223 */ /* 0x000fe2000000001b */
[----:B------:R-:W-:-:S04]  /*0550*/  FFMA R31, R26, R26, R31 ;  /* 0x0000001a1a1f7223 */ /* 0x000fc8000000001f */
[----:B------:R-:W-:-:S05]  /*0560*/  FADD R31, R31, 1.0000001111620804295e-06 ;  /* 0x358637be1f1f7421 */ /* 0x000fca0000000000 */
[----:B------:R-:W-:-:S13]  /*0570*/  FSETP.GEU.AND P0, PT, |R31|, 1.175494350822287508e-38, PT ;  /* 0x008000001f00780b */ /* 0x000fda0003f0e200 */
[----:B------:R-:W-:-:S06]  /*0580*/  @!P0 FMUL R31, R31, 16777216 ;  /* 0x4b8000001f1f8820 */ /* 0x000fcc0000400000 */
[----:B------:R-:W0:Y:S02]  /*0590*/  MUFU.RSQ R31, R31 ;  /* 0x0000001f001f7308 */ /* 0x000e240000001400 */
[----:B0-----:R-:W-:-:S04]  /*05a0*/  @!P0 FMUL R31, R31, 4096 ;  /* 0x458000001f1f8820 */ /* 0x001fc80000400000 */
[----:B------:R-:W-:-:S04]  /*05b0*/  FMUL R34, R31, R31 ;  /* 0x0000001f1f227220 */ /* 0x000fc80000400000 */
[----:B------:R-:W-:Y:S02]  /*05c0*/  FMUL R27, R31, R34 ;  /* 0x000000221f1b7220 */ /* 0x000fe40000400000 */
[----:B------:R-:W4:Y:S02]  /*05d0*/  LDG.E R31, desc[UR16][R10.64+0x4] ;  /* 0x000004100a1f7981 */ /* 0x000f24000c1e1900 */
[----:B------:R-:W-:Y:S02]  /*05e0*/  FMUL R30, R27, R30 ;  /* 0x0000001e1b1e7220 */ /* 0x000fe40000400000 */
[----:B------:R0:W4:Y:S01]  /*05f0*/  LDG.E R27, desc[UR16][R12.64+0x4] ;  /* 0x000004100c1b7981 */ /* 0x000122000c1e1900 */
[----:B------:R-:W-:-:S03]  /*0600*/  FFMA R37, R37, R25, R22 ;  /* 0x0000001925257223 */ /* 0x000fc60000000016 */
[----:B------:R1:W4:Y:S04]  /*0610*/  LDG.E R25, desc[UR16][R14.64+0x4] ;  /* 0x000004100e197981 */ /* 0x000328000c1e1900 */
[----:B------:R-:W4:Y:S01]  /*0620*/  LDG.E R22, desc[UR16][R8.64] ;  /* 0x0000001008167981 */ /* 0x000f22000c1e1900 */
[----:B------:R-:W-:-:S03]  /*0630*/  FFMA R20, R20, R30, R23 ;  /* 0x0000001e14147223 */ /* 0x000fc60000000017 */
[----:B------:R1:W4:Y:S01]  /*0640*/  LDG.E R23, desc[UR16][R8.64+0x4] ;  /* 0x0000041008177981 */ /* 0x000322000c1e1900 */
[-C--:B------:R-:W-:Y:S01]  /*0650*/  FFMA R24, R24, R30.reuse, R32 ;  /* 0x0000001e18187223 */ /* 0x080fe20000000020 */
[----:B------:R-:W-:Y:S01]  /*0660*/  FFMA R26, R26, R30, R37 ;  /* 0x0000001e1a1a7223 */ /* 0x000fe20000000025 */
[----:B------:R-:W-:Y:S02]  /*0670*/  IADD3 R28, PT, PT, R28, 0x4, RZ ;  /* 0x000000041c1c7810 */ /* 0x000fe40007ffe0ff */
[----:B0-----:R-:W-:-:S04]  /*0680*/  IADD3 R12, P1, PT, R12, 0x10, RZ ;  /* 0x000000100c0c7810 */ /* 0x001fc80007f3e0ff */
[----:B------:R-:W-:Y:S02]  /*0690*/  IADD3.X R13, PT, PT, RZ, R13, RZ, P1, !PT ;  /* 0x0000000dff0d7210 */ /* 0x000fe40000ffe4ff */
[----:B-1----:R-:W-:Y:S02]  /*06a0*/  IADD3 R14, P1, PT, R14, 0x10, RZ ;  /* 0x000000100e0e7810 */ /* 0x002fe40007f3e0ff */
[----:B------:R-:W-:Y:S02]  /*06b0*/  IADD3 R8, P2, PT, R8, 0x10, RZ ;  /* 0x0000001008087810 */ /* 0x000fe40007f5e0ff */
[----:B------:R-:W-:Y:S02]  /*06c0*/  IADD3.X R15, PT, PT, RZ, R15, RZ, P1, !PT ;  /* 0x0000000fff0f7210 */ /* 0x000fe40000ffe4ff */
[----:B------:R-:W-:Y:S01]  /*06d0*/  IADD3.X R9, PT, PT, RZ, R9, RZ, P2, !PT ;  /* 0x00000009ff097210 */ /* 0x000fe200017fe4ff */
[----:B--2---:R-:W-:-:S04]  /*06e0*/  FADD R35, -R16, R35 ;  /* 0x0000002310237221 */ /* 0x004fc80000000100 */
[----:B------:R-:W-:Y:S01]  /*06f0*/  FMUL R30, R35, R35 ;  /* 0x00000023231e7220 */ /* 0x000fe20000400000 */
[----:B---3--:R-:W-:-:S04]  /*0700*/  FADD R33, -R0, R33 ;  /* 0x0000002100217221 */ /* 0x008fc80000000100 */
[----:B------:R-:W-:Y:S01]  /*0710*/  FFMA R30, R33, R33, R30 ;  /* 0x00000021211e7223 */ /* 0x000fe2000000001e */
[----:B----4-:R-:W-:-:S04]  /*0720*/  FADD R29, -R18, R29 ;  /* 0x0000001d121d7221 */ /* 0x010fc80000000100 */
[----:B------:R-:W-:-:S04]  /*0730*/  FFMA R30, R29, R29, R30 ;  /* 0x0000001d1d1e7223 */ /* 0x000fc8000000001e */
[----:B------:R-:W-:-:S05]  /*0740*/  FADD R30, R30, 1.0000001111620804295e-06 ;  /* 0x358637be1e1e7421 */ /* 0x000fca0000000000 */
[----:B------:R-:W-:-:S13]  /*0750*/  FSETP.GEU.AND P0, PT, |R30|, 1.175494350822287508e-38, PT ;  /* 0x008000001e00780b */ /* 0x000fda0003f0e200 */
[----:B------:R-:W-:-:S04]  /*0760*/  @!P0 FMUL R30, R30, 16777216 ;  /* 0x4b8000001e1e8820 */ /* 0x000fc80000400000 */
[----:B------:R-:W0:Y:S02]  /*0770*/  MUFU.RSQ R37, R30 ;  /* 0x0000001e00257308 */ /* 0x000e240000001400 */
[----:B0-----:R-:W-:-:S04]  /*0780*/  @!P0 FMUL R37, R37, 4096 ;  /* 0x4580000025258820 */ /* 0x001fc80000400000 */
[----:B------:R-:W-:-:S04]  /*0790*/  FMUL R32, R37, R37 ;  /* 0x0000002525207220 */ /* 0x000fc80000400000 */
[----:B------:R-:W-:Y:S01]  /*07a0*/  FMUL R37, R37, R32 ;  /* 0x0000002025257220 */ /* 0x000fe20000400000 */
[----:B------:R-:W-:Y:S01]  /*07b0*/  FADD R31, -R16, R31 ;  /* 0x0000001f101f7221 */ /* 0x000fe20000000100 */
[----:B------:R-:W-:-:S03]  /*07c0*/  FADD R27, -R0, R27 ;  /* 0x0000001b001b7221 */ /* 0x000fc60000000100 */
[----:B------:R-:W-:Y:S01]  /*07d0*/  FMUL R32, R31, R31 ;  /* 0x0000001f1f207220 */ /* 0x000fe20000400000 */
[----:B------:R-:W-:-:S03]  /*07e0*/  FADD R25, -R18, R25 ;  /* 0x0000001912197221 */ /* 0x000fc60000000100 */
[----:B------:R-:W-:-:S04]  /*07f0*/  FFMA R32, R27, R27, R32 ;  /* 0x0000001b1b207223 */ /* 0x000fc80000000020 */
[----:B------:R-:W-:-:S04]  /*0800*/  FFMA R32, R25, R25, R32 ;  /* 0x0000001919207223 */ /* 0x000fc80000000020 */
[----:B------:R-:W-:-:S05]  /*0810*/  FADD R32, R32, 1.0000001111620804295e-06 ;  /* 0x358637be20207421 */ /* 0x000fca0000000000 */
[----:B------:R-:W-:-:S13]  /*0820*/  FSETP.GEU.AND P0, PT, |R32|, 1.175494350822287508e-38, PT ;  /* 0x008000002000780b */ /* 0x000fda0003f0e200 */
[----:B------:R-:W-:-:S04]  /*0830*/  @!P0 FMUL R32, R32, 16777216 ;  /* 0x4b80000020208820 */ /* 0x000fc80000400000 */
[----:B------:R-:W0:Y:S01]  /*0840*/  MUFU.RSQ R30, R32 ;  /* 0x00000020001e7308 */ /* 0x000e220000001400 */
[----:B------:R-:W-:-:S04]  /*0850*/  FMUL R22, R37, R22 ;  /* 0x0000001625167220 */ /* 0x000fc80000400000 */
[----:B------:R-:W-:Y:S01]  /*0860*/  FFMA R24, R33, R22, R24 ;  /* 0x0000001621187223 */ /* 0x000fe20000000018 */
[----:B0-----:R-:W-:Y:S01]  /*0870*/  @!P0 FMUL R30, R30, 4096 ;  /* 0x458000001e1e8820 */ /* 0x001fe20000400000 */
[----:B------:R-:W-:-:S04]  /*0880*/  IADD3 R10, P0, PT, R10, 0x10, RZ ;  /* 0x000000100a0a7810 */ /* 0x000fc80007f1e0ff */
[----:B------:R-:W-:Y:S02]  /*0890*/  IADD3.X R11, PT, PT, RZ, R11, RZ, P0, !PT ;  /* 0x0000000bff0b7210 */ /* 0x000fe400007fe4ff */
[----:B------:R-:W-:Y:S01]  /*08a0*/  ISETP.NE.AND P0, PT, R28, RZ, PT ;  /* 0x000000ff1c00720c */ /* 0x000fe20003f05270 */
[----:B------:R-:W-:Y:S01]  /*08b0*/  FMUL R33, R30, R30 ;  /* 0x0000001e1e217220 */ /* 0x000fe20000400000 */
[----:B------:R-:W-:-:S03]  /*08c0*/  FFMA R20, R35, R22, R20 ;  /* 0x0000001623147223 */ /* 0x000fc60000000014 */
[----:B------:R-:W-:Y:S01]  /*08d0*/  FMUL R30, R30, R33 ;  /* 0x000000211e1e7220 */ /* 0x000fe20000400000 */
[----:B------:R-:W-:-:S03]  /*08e0*/  FFMA R22, R29, R22, R26 ;  /* 0x000000161d167223 */ /* 0x000fc6000000001a */
[----:B------:R-:W-:-:S04]  /*08f0*/  FMUL R30, R30, R23 ;  /* 0x000000171e1e7220 */ /* 0x000fc80000400000 */
[-C--:B------:R-:W-:Y:S01]  /*0900*/  FFMA R27, R27, R30.reuse, R24 ;  /* 0x0000001e1b1b7223 */ /* 0x080fe20000000018 */
[-C--:B------:R-:W-:Y:S01]  /*0910*/  FFMA R23, R31, R30.reuse, R20 ;  /* 0x0000001e1f177223 */ /* 0x080fe20000000014 */
[----:B------:R-:W-:Y:S01]  /*0920*/  FFMA R22, R25, R30, R22 ;  /* 0x0000001e19167223 */ /* 0x000fe20000000016 */
[----:B------:R-:W-:Y:S06]  /*0930*/  @P0 BRA `(.L_x_5) ;  /* 0xfffffff800840947 */ /* 0x000fec000383ffff */
.L_x_4:
[----:B------:R-:W-:Y:S05]  /*0940*/  BSYNC.RECONVERGENT B1 ;  /* 0x0000000000017941 */ /* 0x000fea0003800200 */
.L_x_3:
[----:B------:R-:W-:-:S13]  /*0950*/  LOP3.LUT P0, R9, R19, 0x3, RZ, 0xc0, !PT ;  /* 0x0000000313097812 */ /* 0x000fda000780c0ff */
[----:B------:R-:W-:Y:S05]  /*0960*/  @!P0 BRA `(.L_x_2) ;  /* 0x0000000400448947 */ /* 0x000fea0003800000 */
[----:B------:R-:W-:Y:S01]  /*0970*/  ISETP.NE.AND P0, PT, R9, 0x1, PT ;  /* 0x000000010900780c */ /* 0x000fe20003f05270 */
[----:B------:R-:W-:Y:S01]  /*0980*/  BSSY.RECONVERGENT B1, `(.L_x_6) ;  /* 0x0000034000017945 */ /* 0x000fe20003800200 */
[----:B------:R-:W-:-:S04]  /*0990*/  LOP3.LUT R8, R19, 0x1, RZ, 0xc0, !PT ;  /* 0x0000000113087812 */ /* 0x000fc800078ec0ff */
[----:B------:R-:W-:-:S07]  /*09a0*/  ISETP.NE.U32.AND P2, PT, R8, 0x1, PT ;  /* 0x000000010800780c */ /* 0x000fce0003f45070 */
[----:B------:R-:W-:Y:S06]  /*09b0*/  @!P0 BRA `(.L_x_7) ;  /* 0x0000000000c08947 */ /* 0x000fec0003800000 */
[C---:B------:R-:W-:Y:S01]  /*09c0*/  IMAD.WIDE.U32 R30, R21.reuse, 0x4, R4 ;  /* 0x00000004151e7825 */ /* 0x040fe200078e0004 */
[----:B------:R-:W0:Y:S03]  /*09d0*/  LDC.64 R10, c[0x0][0x398] ;  /* 0x0000e600ff0a7b82 */ /* 0x000e260000000a00 */
[C---:B------:R-:W-:Y:S01]  /*09e0*/  IMAD.WIDE.U32 R28, R21.reuse, 0x4, R6 ;  /* 0x00000004151c7825 */ /* 0x040fe200078e0006 */
[----:B------:R-:W2:Y:S03]  /*09f0*/  LDG.E R15, desc[UR16][R30.64] ;  /* 0x000000101e0f7981 */ /* 0x000ea6000c1e1900 */
[C---:B------:R-:W-:Y:S01]  /*0a00*/  IMAD.WIDE.U32 R8, R21.reuse, 0x4, R2 ;  /* 0x0000000415087825 */ /* 0x040fe200078e0002 */
[----:B------:R-:W3:Y:S04]  /*0a10*/  LDG.E R13, desc[UR16][R28.64] ;  /* 0x000000101c0d7981 */ /* 0x000ee8000c1e1900 */
[----:B------:R1:W4:Y:S04]  /*0a20*/  LDG.E R35, desc[UR16][R30.64+0x4] ;  /* 0x000004101e237981 */ /* 0x000328000c1e1900 */
[----:B------:R-:W4:Y:S04]  /*0a30*/  LDG.E R25, desc[UR16][R8.64] ;  /* 0x0000001008197981 */ /* 0x000f28000c1e1900 */
[----:B------:R4:W4:Y:S04]  /*0a40*/  LDG.E R33, desc[UR16][R28.64+0x4] ;  /* 0x000004101c217981 */ /* 0x000928000c1e1900 */
[----:B------:R-:W4:Y:S01]  /*0a50*/  LDG.E R37, desc[UR16][R8.64+0x4] ;  /* 0x0000041008257981 */ /* 0x000f22000c1e1900 */
[----:B0-----:R-:W-:-:S05]  /*0a60*/  IMAD.WIDE.U32 R10, R21, 0x4, R10 ;  /* 0x00000004150a7825 */ /* 0x001fca00078e000a */
[----:B------:R-:W4:Y:S04]  /*0a70*/  LDG.E R12, desc[UR16][R10.64] ;  /* 0x000000100a0c7981 */ /* 0x000f28000c1e1900 */
[----:B------:R0:W4:Y:S01]  /*0a80*/  LDG.E R14, desc[UR16][R10.64+0x4] ;  /* 0x000004100a0e7981 */ /* 0x000122000c1e1900 */
[----:B------:R-:W-:Y:S01]  /*0a90*/  IADD3 R21, PT, PT, R21, 0x2, RZ ;  /* 0x0000000215157810 */ /* 0x000fe20007ffe0ff */
[----:B--2--5:R-:W-:Y:S01]  /*0aa0*/  FADD R20, -R16, R15 ;  /* 0x0000000f10147221 */ /* 0x024fe20000000100 */
[----:B---3--:R-:W-:-:S03]  /*0ab0*/  FADD R24, -R0, R13 ;  /* 0x0000000d00187221 */ /* 0x008fc60000000100 */
[----:B-1----:R-:W-:Y:S01]  /*0ac0*/  FMUL R31, R20, R20 ;  /* 0x00000014141f7220 */ /* 0x002fe20000400000 */
[----:B----4-:R-:W-:-:S03]  /*0ad0*/  FADD R13, -R16, R35 ;  /* 0x00000023100d7221 */ /* 0x010fc60000000100 */
[----:B------:R-:W-:Y:S01]  /*0ae0*/  FFMA R26, R24, R24, R31 ;  /* 0x00000018181a7223 */ /* 0x000fe2000000001f */
[----:B------:R-:W-:Y:S01]  /*0af0*/  FADD R25, -R18, R25 ;  /* 0x0000001912197221 */ /* 0x000fe20000000100 */
[----:B------:R-:W-:Y:S01]  /*0b00*/  FMUL R28, R13, R13 ;  /* 0x0000000d0d1c7220 */ /* 0x000fe20000400000 */
[----:B------:R-:W-:Y:S02]  /*0b10*/  FADD R15, -R0, R33 ;  /* 0x00000021000f7221 */ /* 0x000fe40000000100 */
[----:B------:R-:W-:Y:S01]  /*0b20*/  FFMA R26, R25, R25, R26 ;  /* 0x00000019191a7223 */ /* 0x000fe2000000001a */
[----:B------:R-:W-:Y:S01]  /*0b30*/  FADD R8, -R18, R37 ;  /* 0x0000002512087221 */ /* 0x000fe20000000100 */
[----:B------:R-:W-:Y:S02]  /*0b40*/  FFMA R9, R15, R15, R28 ;  /* 0x0000000f0f097223 */ /* 0x000fe4000000001c */
[----:B------:R-:W-:Y:S02]  /*0b50*/  FADD R26, R26, 1.0000001111620804295e-06 ;  /* 0x358637be1a1a7421 */ /* 0x000fe40000000000 */
[----:B------:R-:W-:-:S03]  /*0b60*/  FFMA R9, R8, R8, R9 ;  /* 0x0000000808097223 */ /* 0x000fc60000000009 */
[----:B------:R-:W-:Y:S01]  /*0b70*/  FSETP.GEU.AND P0, PT, |R26|, 1.175494350822287508e-38, PT ;  /* 0x008000001a00780b */ /* 0x000fe20003f0e200 */
[----:B0-----:R-:W-:-:S05]  /*0b80*/  FADD R11, R9, 1.0000001111620804295e-06 ;  /* 0x358637be090b7421 */ /* 0x001fca0000000000 */
[----:B------:R-:W-:-:S07]  /*0b90*/  FSETP.GEU.AND P1, PT, |R11|, 1.175494350822287508e-38, PT ;  /* 0x008000000b00780b */ /* 0x000fce0003f2e200 */
[----:B------:R-:W-:-:S04]  /*0ba0*/  @!P0 FMUL R26, R26, 16777216 ;  /* 0x4b8000001a1a8820 */ /* 0x000fc80000400000 */
[----:B------:R-:W0:Y:S02]  /*0bb0*/  MUFU.RSQ R9, R26 ;  /* 0x0000001a00097308 */ /* 0x000e240000001400 */
[----:B------:R-:W-:-:S06]  /*0bc0*/  @!P1 FMUL R11, R11, 16777216 ;  /* 0x4b8000000b0b9820 */ /* 0x000fcc0000400000 */
[----:B------:R-:W1:Y:S01]  /*0bd0*/  MUFU.RSQ R28, R11 ;  /* 0x0000000b001c7308 */ /* 0x000e620000001400 */
[----:B0-----:R-:W-:-:S04]  /*0be0*/  @!P0 FMUL R9, R9, 4096 ;  /* 0x4580000009098820 */ /* 0x001fc80000400000 */
[----:B------:R-:W-:Y:S01]  /*0bf0*/  FMUL R10, R9, R9 ;  /* 0x00000009090a7220 */ /* 0x000fe20000400000 */
[----:B-1----:R-:W-:-:S03]  /*0c00*/  @!P1 FMUL R28, R28, 4096 ;  /* 0x458000001c1c9820 */ /* 0x002fc60000400000 */
[----:B------:R-:W-:Y:S01]  /*0c10*/  FMUL R9, R9, R10 ;  /* 0x0000000a09097220 */ /* 0x000fe20000400000 */
[----:B------:R-:W-:-:S03]  /*0c20*/  FMUL R29, R28, R28 ;  /* 0x0000001c1c1d7220 */ /* 0x000fc60000400000 */
[----:B------:R-:W-:Y:S01]  /*0c30*/  FMUL R9, R9, R12 ;  /* 0x0000000c09097220 */ /* 0x000fe20000400000 */
[----:B------:R-:W-:-:S03]  /*0c40*/  FMUL R29, R28, R29 ;  /* 0x0000001d1c1d7220 */ /* 0x000fc60000400000 */
[-C--:B------:R-:W-:Y:S01]  /*0c50*/  FFMA R24, R24, R9.reuse, R27 ;  /* 0x0000000918187223 */ /* 0x080fe2000000001b */
[-C--:B------:R-:W-:Y:S01]  /*0c60*/  FFMA R20, R20, R9.reuse, R23 ;  /* 0x0000000914147223 */ /* 0x080fe20000000017 */
[----:B------:R-:W-:Y:S01]  /*0c70*/  FFMA R9, R25, R9, R22 ;  /* 0x0000000919097223 */ /* 0x000fe20000000016 */
[----:B------:R-:W-:-:S04]  /*0c80*/  FMUL R14, R29, R14 ;  /* 0x0000000e1d0e7220 */ /* 0x000fc80000400000 */
[-C--:B------:R-:W-:Y:S01]  /*0c90*/  FFMA R27, R15, R14.reuse, R24 ;  /* 0x0000000e0f1b7223 */ /* 0x080fe20000000018 */
[-C--:B------:R-:W-:Y:S01]  /*0ca0*/  FFMA R23, R13, R14.reuse, R20 ;  /* 0x0000000e0d177223 */ /* 0x080fe20000000014 */
[----:B------:R-:W-:-:S07]  /*0cb0*/  FFMA R22, R8, R14, R9 ;  /* 0x0000000e08167223 */ /* 0x000fce0000000009 */
.L_x_7:
[----:B------:R-:W-:Y:S05]  /*0cc0*/  BSYNC.RECONVERGENT B1 ;  /* 0x0000000000017941 */ /* 0x000fea0003800200 */
.L_x_6:
[----:B------:R-:W-:Y:S05]  /*0cd0*/  @P2 BRA `(.L_x_2) ;  /* 0x0000000000682947 */ /* 0x000fea0003800000 */
[C---:B------:R-:W-:Y:S01]  /*0ce0*/  IMAD.WIDE.U32 R10, R21.reuse, 0x4, R4 ;  /* 0x00000004150a7825 */ /* 0x040fe200078e0004 */
[----:B------:R-:W0:Y:S03]  /*0cf0*/  LDC.64 R14, c[0x0][0x398] ;  /* 0x0000e600ff0e7b82 */ /* 0x000e260000000a00 */
[C---:B------:R-:W-:Y:S02]  /*0d00*/  IMAD.WIDE.U32 R8, R21.reuse, 0x4, R6 ;  /* 0x0000000415087825 */ /* 0x040fe400078e0006 */
[----:B------:R-:W2:Y:S02]  /*0d10*/  LDG.E R11, desc[UR16][R10.64] ;  /* 0x000000100a0b7981 */ /* 0x000ea4000c1e1900 */
[C---:B------:R-:W-:Y:S02]  /*0d20*/  IMAD.WIDE.U32 R12, R21.reuse, 0x4, R2 ;  /* 0x00000004150c7825 */ /* 0x040fe400078e0002 */
[----:B------:R-:W3:Y:S04]  /*0d30*/  LDG.E R9, desc[UR16][R8.64] ;  /* 0x0000001008097981 */ /* 0x000ee8000c1e1900 */
[----:B------:R-:W4:Y:S01]  /*0d40*/  LDG.E R13, desc[UR16][R12.64] ;  /* 0x000000100c0d7981 */ /* 0x000f22000c1e1900 */
[----:B0-----:R-:W-:-:S06]  /*0d50*/  IMAD.WIDE.U32 R14, R21, 0x4, R14 ;  /* 0x00000004150e7825 */ /* 0x001fcc00078e000e */
[----:B------:R-:W4:Y:S01]  /*0d60*/  LDG.E R14, desc[UR16][R14.64] ;  /* 0x000000100e0e7981 */ /* 0x000f22000c1e1900 */
[----:B--2--5:R-:W-:Y:S01]  /*0d70*/  FADD R24, -R16, R11 ;  /* 0x0000000b10187221 */ /* 0x024fe20000000100 */
[----:B---3--:R-:W-:-:S03]  /*0d80*/  FADD R20, -R0, R9 ;  /* 0x0000000900147221 */ /* 0x008fc60000000100 */
[----:B------:R-:W-:Y:S01]  /*0d90*/  FMUL R25, R24, R24 ;  /* 0x0000001818197220 */ /* 0x000fe20000400000 */
[----:B----4-:R-:W-:-:S03]  /*0da0*/  FADD R21, -R18, R13 ;  /* 0x0000000d12157221 */ /* 0x010fc60000000100 */
[----:B------:R-:W-:-:S04]  /*0db0*/  FFMA R10, R20, R20, R25 ;  /* 0x00000014140a7223 */ /* 0x000fc80000000019 */
[----:B------:R-:W-:-:S04]  /*0dc0*/  FFMA R10, R21, R21, R10 ;  /* 0x00000015150a7223 */ /* 0x000fc8000000000a */
[----:B------:R-:W-:-:S05]  /*0dd0*/  FADD R10, R10, 1.0000001111620804295e-06 ;  /* 0x358637be0a0a7421 */ /* 0x000fca0000000000 */
[----:B------:R-:W-:-:S13]  /*0de0*/  FSETP.GEU.AND P0, PT, |R10|, 1.175494350822287508e-38, PT ;  /* 0x008000000a00780b */ /* 0x000fda0003f0e200 */
[----:B------:R-:W-:-:S04]  /*0df0*/  @!P0 FMUL R10, R10, 16777216 ;  /* 0x4b8000000a0a8820 */ /* 0x000fc80000400000 */
[----:B------:R-:W0:Y:S02]  /*0e00*/  MUFU.RSQ R8, R10 ;  /* 0x0000000a00087308 */ /* 0x000e240000001400 */
[----:B0-----:R-:W-:-:S04]  /*0e10*/  @!P0 FMUL R8, R8, 4096 ;  /* 0x4580000008088820 */ /* 0x001fc80000400000 */
[----:B------:R-:W-:-:S04]  /*0e20*/  FMUL R9, R8, R8 ;  /* 0x0000000808097220 */ /* 0x000fc80000400000 */
[----:B------:R-:W-:-:S04]  /*0e30*/  FMUL R9, R8, R9 ;  /* 0x0000000908097220 */ /* 0x000fc80000400000 */
[----:B------:R-:W-:-:S04]  /*0e40*/  FMUL R9, R9, R14 ;  /* 0x0000000e09097220 */ /* 0x000fc80000400000 */
[-C--:B------:R-:W-:Y:S01]  /*0e50*/  FFMA R27, R20, R9.reuse, R27 ;  /* 0x00000009141b7223 */ /* 0x080fe2000000001b */
[-C--:B------:R-:W-:Y:S01]  /*0e60*/  FFMA R23, R24, R9.reuse, R23 ;  /* 0x0000000918177223 */ /* 0x080fe20000000017 */
[----:B------:R-:W-:-:S07]  /*0e70*/  FFMA R22, R21, R9, R22 ;  /* 0x0000000915167223 */ /* 0x000fce0000000016 */
.L_x_2:
[----:B------:R-:W-:Y:S05]  /*0e80*/  BSYNC.RECONVERGENT B0 ;  /* 0x0000000000007941 */ /* 0x000fea0003800200 */
.L_x_1:
[----:B------:R-:W-:Y:S01]  /*0e90*/  ISETP.GE.AND P0, PT, R19, UR18, PT ;  /* 0x0000001213007c0c */ /* 0x000fe2000bf06270 */
[----:B------:R-:W-:-:S12]  /*0ea0*/  BSSY.RECONVERGENT B0, `(.L_x_8) ;  /* 0x00000eb000007945 */ /* 0x000fd80003800200 */
[----:B------:R-:W-:Y:S05]  /*0eb0*/  @P0 BRA `(.L_x_9) ;  /* 0x0000000c00a40947 */ /* 0x000fea0003800000 */
[----:B------:R-:W-:Y:S01]  /*0ec0*/  ISETP.NE.AND P0, PT, R17, R19, PT ;  /* 0x000000131100720c */ /* 0x000fe20003f05270 */
[----:B------:R-:W-:-:S12]  /*0ed0*/  BSSY.RECONVERGENT B1, `(.L_x_10) ;  /* 0x000001c000017945 */ /* 0x000fd80003800200 */
[----:B------:R-:W-:Y:S05]  /*0ee0*/  @!P0 BRA `(.L_x_11) ;  /* 0x0000000000688947 */ /* 0x000fea0003800000 */
        /* <DEDUP_REMOVED lines=26> */
.L_x_11:
[----:B------:R-:W-:Y:S05]  /*1090*/  BSYNC.RECONVERGENT B1 ;  /* 0x0000000000017941 */ /* 0x000fea0003800200 */
.L_x_10:
[----:B------:R-:W-:-:S04]  /*10a0*/  IADD3 R19, PT, PT, R19, 0x1, RZ ;  /* 0x0000000113137810 */ /* 0x000fc80007ffe0ff */
[----:B------:R-:W-:-:S13]  /*10b0*/  ISETP.GE.AND P0, PT, R19, UR18, PT ;  /* 0x0000001213007c0c */ /* 0x000fda000bf06270 */
[----:B------:R-:W-:Y:S05]  /*10c0*/  @P0 BRA `(.L_x_9) ;  /* 0x0000000c00200947 */ /* 0x000fea0003800000 */
[C---:B------:R-:W-:Y:S01]  /*10d0*/  IADD3 R8, PT, PT, R19.reuse, -UR18, RZ ;  /* 0x8000001213087c10 */ /* 0x040fe2000fffe0ff */
[----:B------:R-:W-:Y:S01]  /*10e0*/  BSSY.RECONVERGENT B1, `(.L_x_12) ;  /* 0x0000073000017945 */ /* 0x000fe20003800200 */
[----:B------:R-:W-:Y:S02]  /*10f0*/  IADD3 R20, PT, PT, -R19, UR18, RZ ;  /* 0x0000001213147c10 */ /* 0x000fe4000fffe1ff */
[----:B------:R-:W-:-:S13]  /*1100*/  ISETP.GT.U32.AND P0, PT, R8, -0x4, PT ;  /* 0xfffffffc0800780c */ /* 0x000fda0003f04070 */
[----:B------:R-:W-:Y:S05]  /*1110*/  @P0 BRA `(.L_x_13) ;  /* 0x0000000400bc0947 */ /* 0x000fea0003800000 */
[----:B------:R-:W0:Y:S01]  /*1120*/  LDCU.128 UR4, c[0x0][0x380] ;  /* 0x00007000ff0477ac */ /* 0x000e220008000c00 */
[----:B------:R-:W-:Y:S01]  /*1130*/  HFMA2 R11, -RZ, RZ, 0, 0 ;  /* 0x00000000ff0b7431 */ /* 0x000fe200000001ff */
[----:B------:R-:W-:Y:S01]  /*1140*/  MOV R10, 0x8 ;  /* 0x00000008000a7802 */ /* 0x000fe20000000f00 */
[----:B------:R-:W1:Y:S01]  /*1150*/  LDCU.128 UR8, c[0x0][0x390] ;  /* 0x00007200ff0877ac */ /* 0x000e620008000c00 */
[----:B------:R-:W-:-:S04]  /*1160*/  LOP3.LUT R21, R20, 0xfffffffc, RZ, 0xc0, !PT ;  /* 0xfffffffc14157812 */ /* 0x000fc800078ec0ff */
[----:B------:R-:W-:Y:S01]  /*1170*/  IADD3 R21, PT, PT, -R21, RZ, RZ ;  /* 0x000000ff15157210 */ /* 0x000fe20007ffe1ff */
[----:B------:R-:W-:-:S03]  /*1180*/  IMAD.WIDE.U32 R10, R19, 0x4, R10 ;  /* 0x00000004130a7825 */ /* 0x000fc600078e000a */
[C---:B0-----:R-:W-:Y:S02]  /*1190*/  IADD3 R14, P0, PT, R10.reuse, UR4, RZ ;  /* 0x000000040a0e7c10 */ /* 0x041fe4000ff1e0ff */
[C---:B------:R-:W-:Y:S02]  /*11a0*/  IADD3 R8, P1, PT, R10.reuse, UR6, RZ ;  /* 0x000000060a087c10 */ /* 0x040fe4000ff3e0ff */
[C---:B-1----:R-:W-:Y:S02]  /*11b0*/  IADD3 R12, P2, PT, R10.reuse, UR10, RZ ;  /* 0x0000000a0a0c7c10 */ /* 0x042fe4000ff5e0ff */
[----:B------:R-:W-:Y:S02]  /*11c0*/  IADD3 R10, P3, PT, R10, UR8, RZ ;  /* 0x000000080a0a7c10 */ /* 0x000fe4000ff7e0ff */
[C---:B------:R-:W-:Y:S02]  /*11d0*/  IADD3.X R15, PT, PT, R11.reuse, UR5, RZ, P0, !PT ;  /* 0x000000050b0f7c10 */ /* 0x040fe400087fe4ff */
[----:B------:R-:W-:-:S02]  /*11e0*/  IADD3.X R9, PT, PT, R11, UR7, RZ, P1, !PT ;  /* 0x000000070b097c10 */ /* 0x000fc40008ffe4ff */
[C---:B------:R-:W-:Y:S02]  /*11f0*/  IADD3.X R13, PT, PT, R11.reuse, UR11, RZ, P2, !PT ;  /* 0x0000000b0b0d7c10 */ /* 0x040fe400097fe4ff */
[----:B------:R-:W-:-:S07]  /*1200*/  IADD3.X R11, PT, PT, R11, UR9, RZ, P3, !PT ;  /* 0x000000090b0b7c10 */ /* 0x000fce0009ffe4ff */
.L_x_14:
        /* <DEDUP_REMOVED lines=12> */
[----:B------:R-:W-:Y:S01]  /*12d0*/  FFMA R26, R28, R28, R31 ;  /* 0x0000001c1c1a7223 */ /* 0x000fe2000000001f */
[----:B------:R-:W2:Y:S01]  /*12e0*/  LDG.E R37, desc[UR16][R14.64] ;  /* 0x000000100e257981 */ /* 0x000ea2000c1e1900 */
[----:B------:R-:W-:Y:S02]  /*12f0*/  FADD R33, -R16, R33 ;  /* 0x0000002110217221 */ /* 0x000fe40000000100 */
[----:B------:R-:W-:Y:S01]  /*1300*/  FFMA R26, R29, R29, R26 ;  /* 0x0000001d1d1a7223 */ /* 0x000fe2000000001a */
[----:B------:R-:W-:-:S03]  /*1310*/  FADD R35, -R0, R35 ;  /* 0x0000002300237221 */ /* 0x000fc60000000100 */
[----:B------:R-:W-:Y:S01]  /*1320*/  FADD R34, R26, 1.0000001111620804295e-06 ;  /* 0x358637be1a227421 */ /* 0x000fe20000000000 */
[----:B------:R-:W-:-:S04]  /*1330*/  FMUL R36, R33, R33 ;  /* 0x0000002121247220 */ /* 0x000fc80000400000 */
[----:B------:R-:W-:-:S13]  /*1340*/  FSETP.GEU.AND P0, PT, |R34|, 1.175494350822287508e-38, PT ;  /* 0x008000002200780b */ /* 0x000fda0003f0e200 */
[----:B------:R-:W-:-:S04]  /*1350*/  @!P0 FMUL R34, R34, 16777216 ;  /* 0x4b80000022228820 */ /* 0x000fc80000400000 */
[----:B------:R-:W0:Y:S02]  /*1360*/  MUFU.RSQ R31, R34 ;  /* 0x00000022001f7308 */ /* 0x000e240000001400 */
[----:B0-----:R-:W-:-:S04]  /*1370*/  @!P0 FMUL R31, R31, 4096 ;  /* 0x458000001f1f8820 */ /* 0x001fc80000400000 */
[----:B------:R-:W-:-:S04]  /*1380*/  FMUL R26, R31, R31 ;  /* 0x0000001f1f1a7220 */ /* 0x000fc80000400000 */
[----:B------:R-:W-:Y:S01]  /*1390*/  FMUL R31, R31, R26 ;  /* 0x0000001a1f1f7220 */ /* 0x000fe20000400000 */
[----:B------:R-:W-:Y:S01]  /*13a0*/  FADD R26, -R18, R25 ;  /* 0x00000019121a7221 */ /* 0x000fe20000000100 */
[----:B------:R-:W-:Y:S02]  /*13b0*/  FFMA R25, R35, R35, R36 ;  /* 0x0000002323197223 */ /* 0x000fe40000000024 */
[----:B------:R-:W-:Y:S02]  /*13c0*/  FMUL R31, R31, R24 ;  /* 0x000000181f1f7220 */ /* 0x000fe40000400000 */
[----:B------:R-:W-:Y:S02]  /*13d0*/  FFMA R25, R26, R26, R25 ;  /* 0x0000001a1a197223 */ /* 0x000fe40000000019 */
[-C--:B------:R-:W-:Y:S01]  /*13e0*/  FFMA R32, R32, R31.reuse, R23 ;  /* 0x0000001f20207223 */ /* 0x080fe20000000017 */
[----:B------:R-:W-:Y:S01]  /*13f0*/  FFMA R28, R28, R31, R27 ;  /* 0x0000001f1c1c7223 */ /* 0x000fe2000000001b */
[----:B------:R-:W-:Y:S01]  /*1400*/  FADD R36, R25, 1.0000001111620804295e-06 ;  /* 0x358637be19247421 */ /* 0x000fe20000000000 */
[----:B------:R0:W3:Y:S04]  /*1410*/  LDG.E R27, desc[UR16][R14.64+0x4] ;  /* 0x000004100e1b7981 */ /* 0x0000e8000c1e1900 */
[----:B------:R-:W-:-:S13]  /*1420*/  FSETP.GEU.AND P0, PT, |R36|, 1.175494350822287508e-38, PT ;  /* 0x008000002400780b */ /* 0x000fda0003f0e200 */
[----:B------:R-:W-:-:S04]  /*1430*/  @!P0 FMUL R36, R36, 16777216 ;  /* 0x4b80000024248820 */ /* 0x000fc80000400000 */
[----:B------:R-:W1:Y:S02]  /*1440*/  MUFU.RSQ R25, R36 ;  /* 0x0000002400197308 */ /* 0x000e640000001400 */
[----:B-1----:R-:W-:-:S04]  /*1450*/  @!P0 FMUL R25, R25, 4096 ;  /* 0x4580000019198820 */ /* 0x002fc80000400000 */
[----:B------:R-:W-:-:S04]  /*1460*/  FMUL R24, R25, R25 ;  /* 0x0000001919187220 */ /* 0x000fc80000400000 */
[----:B------:R-:W-:Y:S02]  /*1470*/  FMUL R23, R25, R24 ;  /* 0x0000001819177220 */ /* 0x000fe40000400000 */
[----:B------:R-:W4:Y:S04]  /*1480*/  LDG.E R24, desc[UR16][R8.64] ;  /* 0x0000001008187981 */ /* 0x000f28000c1e1900 */
[----:B------:R-:W3:Y:S01]  /*1490*/  LDG.E R25, desc[UR16][R10.64] ;  /* 0x000000100a197981 */ /* 0x000ee2000c1e1900 */
[----:B------:R-:W-:-:S03]  /*14a0*/  FMUL R30, R23, R30 ;  /* 0x0000001e171e7220 */ /* 0x000fc60000400000 */
[----:B------:R-:W3:Y:S01]  /*14b0*/  LDG.E R23, desc[UR16][R8.64+0x4] ;  /* 0x0000041008177981 */ /* 0x000ee2000c1e1900 */
[----:B------:R-:W-:-:S03]  /*14c0*/  FFMA R22, R29, R31, R22 ;  /* 0x0000001f1d167223 */ /* 0x000fc60000000016 */
[----:B------:R1:W3:Y:S01]  /*14d0*/  LDG.E R31, desc[UR16][R10.64+0x4] ;  /* 0x000004100a1f7981 */ /* 0x0002e2000c1e1900 */
[----:B------:R-:W-:-:S03]  /*14e0*/  FFMA R35, R35, R30, R28 ;  /* 0x0000001e23237223 */ /* 0x000fc6000000001c */
[----:B------:R-:W3:Y:S04]  /*14f0*/  LDG.E R28, desc[UR16][R12.64] ;  /* 0x000000100c1c7981 */ /* 0x000ee8000c1e1900 */
[----:B------:R3:W3:Y:S01]  /*1500*/  LDG.E R29, desc[UR16][R12.64+0x4] ;  /* 0x000004100c1d7981 */ /* 0x0006e2000c1e1900 */
[-C--:B------:R-:W-:Y:S01]  /*1510*/  FFMA R33, R33, R30.reuse, R32 ;  /* 0x0000001e21217223 */ /* 0x080fe20000000020 */
[----:B------:R-:W-:Y:S01]  /*1520*/  FFMA R26, R26, R30, R22 ;  /* 0x0000001e1a1a7223 */ /* 0x000fe20000000016 */
[----:B------:R-:W-:Y:S02]  /*1530*/  IADD3 R21, PT, PT, R21, 0x4, RZ ;  /* 0x0000000415157810 */ /* 0x000fe40007ffe0ff */
[----:B0-----:R-:W-:-:S04]  /*1540*/  IADD3 R14, P1, PT, R14, 0x10, RZ ;  /* 0x000000100e0e7810 */ /* 0x001fc80007f3e0ff */
[----:B------:R-:W-:Y:S02]  /*1550*/  IADD3.X R15, PT, PT, RZ, R15, RZ, P1, !PT ;  /* 0x0000000fff0f7210 */ /* 0x000fe40000ffe4ff */
[----:B-1----:R-:W-:Y:S02]  /*1560*/  IADD3 R10, P1, PT, R10, 0x10, RZ ;  /* 0x000000100a0a7810 */ /* 0x002fe40007f3e0ff */
[----:B------:R-:W-:Y:S02]  /*1570*/  IADD3 R19, PT, PT, R19, 0x4, RZ ;  /* 0x0000000413137810 */ /* 0x000fe40007ffe0ff */
[----:B------:R-:W-:Y:S01]  /*1580*/  IADD3.X R11, PT, PT, RZ, R11, RZ, P1, !PT ;  /* 0x0000000bff0b7210 */ /* 0x000fe20000ffe4ff */
[----:B--2---:R-:W-:Y:S01]  /*1590*/  FADD R30, -R0, R37 ;  /* 0x00000025001e7221 */ /* 0x004fe20000000100 */
[----:B----4-:R-:W-:-:S04]  /*15a0*/  FADD R24, -R16, R24 ;  /* 0x0000001810187221 */ /* 0x010fc80000000100 */
[----:B------:R-:W-:Y:S01]  /*15b0*/  FMUL R37, R24, R24 ;  /* 0x0000001818257220 */ /* 0x000fe20000400000 */
[----:B---3--:R-:W-:-:S03]  /*15c0*/  FADD R25, -R18, R25 ;  /* 0x0000001912197221 */ /* 0x008fc60000000100 */
[----:B------:R-:W-:-:S04]  /*15d0*/  FFMA R22, R30, R30, R37 ;  /* 0x0000001e1e167223 */ /* 0x000fc80000000025 */
[----:B------:R-:W-:-:S04]  /*15e0*/  FFMA R22, R25, R25, R22 ;  /* 0x0000001919167223 */ /* 0x000fc80000000016 */
[----:B------:R-:W-:-:S05]  /*15f0*/  FADD R32, R22, 1.0000001111620804295e-06 ;  /* 0x358637be16207421 */ /* 0x000fca0000000000 */
[----:B------:R-:W-:-:S13]  /*1600*/  FSETP.GEU.AND P0, PT, |R32|, 1.175494350822287508e-38, PT ;  /* 0x008000002000780b */ /* 0x000fda0003f0e200 */
[----:B------:R-:W-:-:S04]  /*1610*/  @!P0 FMUL R32, R32, 16777216 ;  /* 0x4b80000020208820 */ /* 0x000fc80000400000 */
[----:B------:R-:W0:Y:S01]  /*1620*/  MUFU.RSQ R37, R32 ;  /* 0x0000002000257308 */ /* 0x000e220000001400 */
[----:B------:R-:W-:Y:S01]  /*1630*/  FADD R23, -R16, R23 ;  /* 0x0000001710177221 */ /* 0x000fe20000000100 */
[----:B------:R-:W-:-:S03]  /*1640*/  FADD R27, -R0, R27 ;  /* 0x0000001b001b7221 */ /* 0x000fc60000000100 */
[----:B------:R-:W-:Y:S01]  /*1650*/  FMUL R34, R23, R23 ;  /* 0x0000001717227220 */ /* 0x000fe20000400000 */
[----:B0-----:R-:W-:-:S04]  /*1660*/  @!P0 FMUL R37, R37, 4096 ;  /* 0x4580000025258820 */ /* 0x001fc80000400000 */
[----:B------:R-:W-:-:S04]  /*1670*/  FMUL R22, R37, R37 ;  /* 0x0000002525167220 */ /* 0x000fc80000400000 */
[----:B------:R-:W-:Y:S01]  /*1680*/  FMUL R37, R37, R22 ;  /* 0x0000001625257220 */ /* 0x000fe20000400000 */
[----:B------:R-:W-:Y:S01]  /*1690*/  FADD R22, -R18, R31 ;  /* 0x0000001f12167221 */ /* 0x000fe20000000100 */
[----:B------:R-:W-:-:S04]  /*16a0*/  FFMA R31, R27, R27, R34 ;  /* 0x0000001b1b1f7223 */ /* 0x000fc80000000022 */
[----:B------:R-:W-:-:S04]  /*16b0*/  FFMA R31, R22, R22, R31 ;  /* 0x00000016161f7223 */ /* 0x000fc8000000001f */
[----:B------:R-:W-:-:S05]  /*16c0*/  FADD R34, R31, 1.0000001111620804295e-06 ;  /* 0x358637be1f227421 */ /* 0x000fca0000000000 */
[----:B------:R-:W-:-:S13]  /*16d0*/  FSETP.GEU.AND P0, PT, |R34|, 1.175494350822287508e-38, PT ;  /* 0x008000002200780b */ /* 0x000fda0003f0e200 */
[----:B------:R-:W-:-:S04]  /*16e0*/  @!P0 FMUL R34, R34, 16777216 ;  /* 0x4b80000022228820 */ /* 0x000fc80000400000 */
[----:B------:R-:W0:Y:S02]  /*16f0*/  MUFU.RSQ R31, R34 ;  /* 0x00000022001f7308 */ /* 0x000e240000001400 */
[----:B0-----:R-:W-:Y:S01]  /*1700*/  @!P0 FMUL R31, R31, 4096 ;  /* 0x458000001f1f8820 */ /* 0x001fe20000400000 */
[----:B------:R-:W-:-:S04]  /*1710*/  IADD3 R8, P0, PT, R8, 0x10, RZ ;  /* 0x0000001008087810 */ /* 0x000fc80007f1e0ff */
[----:B------:R-:W-:Y:S02]  /*1720*/  IADD3.X R9, PT, PT, RZ, R9, RZ, P0, !PT ;  /* 0x00000009ff097210 */ /* 0x000fe400007fe4ff */
[----:B------:R-:W-:-:S04]  /*1730*/  IADD3 R12, P0, PT, R12, 0x10, RZ ;  /* 0x000000100c0c7810 */ /* 0x000fc80007f1e0ff */
[----:B------:R-:W-:Y:S02]  /*1740*/  IADD3.X R13, PT, PT, RZ, R13, RZ, P0, !PT ;  /* 0x0000000dff0d7210 */ /* 0x000fe400007fe4ff */
[----:B------:R-:W-:Y:S01]  /*1750*/  ISETP.NE.AND P0, PT, R21, RZ, PT ;  /* 0x000000ff1500720c */ /* 0x000fe20003f05270 */
[----:B------:R-:W-:Y:S01]  /*1760*/  FMUL R32, R31, R31 ;  /* 0x0000001f1f207220 */ /* 0x000fe20000400000 */
[----:B------:R-:W-:-:S03]  /*1770*/  FMUL R28, R37, R28 ;  /* 0x0000001c251c7220 */ /* 0x000fc60000400000 */
[----:B------:R-:W-:Y:S01]  /*1780*/  FMUL R32, R31, R32 ;  /* 0x000000201f207220 */ /* 0x000fe20000400000 */
[-C--:B------:R-:W-:Y:S01]  /*1790*/  FFMA R30, R30, R28.reuse, R35 ;  /* 0x0000001c1e1e7223 */ /* 0x080fe20000000023 */
[-C--:B------:R-:W-:Y:S01]  /*17a0*/  FFMA R24, R24, R28.reuse, R33 ;  /* 0x0000001c18187223 */ /* 0x080fe20000000021 */
[----:B------:R-:W-:Y:S01]  /*17b0*/  FFMA R25, R25, R28, R26 ;  /* 0x0000001c19197223 */ /* 0x000fe2000000001a */
[----:B------:R-:W-:-:S04]  /*17c0*/  FMUL R29, R32, R29 ;  /* 0x0000001d201d7220 */ /* 0x000fc80000400000 */
[-C--:B------:R-:W-:Y:S01]  /*17d0*/  FFMA R27, R27, R29.reuse, R30 ;  /* 0x0000001d1b1b7223 */ /* 0x080fe2000000001e */
[-C--:B------:R-:W-:Y:S01]  /*17e0*/  FFMA R23, R23, R29.reuse, R24 ;  /* 0x0000001d17177223 */ /* 0x080fe20000000018 */
[----:B------:R-:W-:Y:S01]  /*17f0*/  FFMA R22, R22, R29, R25 ;  /* 0x0000001d16167223 */ /* 0x000fe20000000019 */
[----:B------:R-:W-:Y:S06]  /*1800*/  @P0 BRA `(.L_x_14) ;  /* 0xfffffff800800947 */ /* 0x000fec000383ffff */
.L_x_13:
[----:B------:R-:W-:Y:S05]  /*1810*/  BSYNC.RECONVERGENT B1 ;  /* 0x0000000000017941 */ /* 0x000fea0003800200 */
.L_x_12:
        /* <DEDUP_REMOVED lines=13> */
[----:B------:R-:W4:Y:S04]  /*18f0*/  LDG.E R25, desc[UR16][R30.64+0x4] ;  /* 0x000004101e197981 */ /* 0x000f28000c1e1900 */
        /* <DEDUP_REMOVED lines=8> */
[----:B---3--:R-:W-:Y:S01]  /*1980*/  FADD R24, -R0, R13 ;  /* 0x0000000d00187221 */ /* 0x008fe20000000100 */
[----:B----4-:R-:W-:Y:S02]  /*1990*/  FADD R13, -R16, R25 ;  /* 0x00000019100d7221 */ /* 0x010fe40000000100 */
[----:B------:R-:W-:Y:S01]  /*19a0*/  FMUL R25, R20, R20 ;  /* 0x0000001414197220 */ /* 0x000fe20000400000 */
[----:B------:R-:W-:-:S03]  /*19b0*/  FADD R21, -R18, R21 ;  /* 0x0000001512157221 */ /* 0x000fc60000000100 */
[----:B------:R-:W-:Y:S01]  /*19c0*/  FFMA R26, R24, R24, R25 ;  /* 0x00000018181a7223 */ /* 0x000fe20000000019 */
[----:B-1----:R-:W-:Y:S01]  /*19d0*/  FMUL R28, R13, R13 ;  /* 0x0000000d0d1c7220 */ /* 0x002fe20000400000 */
        /* <DEDUP_REMOVED lines=27> */
.L_x_16:
[----:B------:R-:W-:Y:S05]  /*1b90*/  BSYNC.RECONVERGENT B1 ;  /* 0x0000000000017941 */ /* 0x000fea0003800200 */
.L_x_15:
        /* <DEDUP_REMOVED lines=27> */
.L_x_9:
[----:B------:R-:W-:Y:S05]  /*1d50*/  BSYNC.RECONVERGENT B0 ;  /* 0x0000000000007941 */ /* 0x000fea0003800200 */
.L_x_8:
[----:B------:R-:W0:Y:S08]  /*1d60*/  LDC.64 R2, c[0x0][0x3a0] ;  /* 0x0000e800ff027b82 */ /* 0x000e300000000a00 */
[----:B------:R-:W1:Y:S08]  /*1d70*/  LDC.64 R4, c[0x0][0x3a8] ;  /* 0x0000ea00ff047b82 */ /* 0x000e700000000a00 */
[----:B------:R-:W2:Y:S01]  /*1d80*/  LDC.64 R6, c[0x0][0x3b0] ;  /* 0x0000ec00ff067b82 */ /* 0x000ea20000000a00 */
[----:B0-----:R-:W-:-:S05]  /*1d90*/  IMAD.WIDE R2, R17, 0x4, R2 ;  /* 0x0000000411027825 */ /* 0x001fca00078e0202 */
[----:B------:R-:W-:Y:S01]  /*1da0*/  STG.E desc[UR16][R2.64], R27 ;  /* 0x0000001b02007986 */ /* 0x000fe2000c101910 */
[----:B-1----:R-:W-:-:S05]  /*1db0*/  IMAD.WIDE R4, R17, 0x4, R4 ;  /* 0x0000000411047825 */ /* 0x002fca00078e0204 */
[----:B------:R-:W-:Y:S01]  /*1dc0*/  STG.E desc[UR16][R4.64], R23 ;  /* 0x0000001704007986 */ /* 0x000fe2000c101910 */
[----:B--2---:R-:W-:-:S05]  /*1dd0*/  IMAD.WIDE R6, R17, 0x4, R6 ;  /* 0x0000000411067825 */ /* 0x004fca00078e0206 */
[----:B------:R-:W-:Y:S01]  /*1de0*/  STG.E desc[UR16][R6.64], R22 ;  /* 0x0000001606007986 */ /* 0x000fe2000c101910 */
[----:B------:R-:W-:Y:S05]  /*1df0*/  EXIT ;  /* 0x000000000000794d */ /* 0x000fea0003800000 */
.L_x_17:
        /* <DEDUP_REMOVED lines=16> */
.L_x_19:


//--------------------- .nv.shared.reserved.0     --------------------------
	.section	.nv.shared.reserved.0,"aw",@nobits
	.weak		__nv_reservedSMEM_offset_0_alias
	.size		__nv_reservedSMEM_offset_0_alias, 0, 64
	.other		__nv_reservedSMEM_offset_0_alias,@"STO_CUDA_RESERVED_SHARED STV_DEFAULT"
__nv_reservedSMEM_offset_0_alias:
	.zero		0
	.zero		64


//--------------------- .nv.constant0._Z15integrateKernelPfS_S_S_S_S_PKfS1_S1_if --------------------------
	.section	.nv.constant0._Z15integrateKernelPfS_S_S_S_S_PKfS1_S1_if,"a",@progbits
	.sectionflags	@""
	.align	4
.nv.constant0._Z15integrateKernelPfS_S_S_S_S_PKfS1_S1_if:
	.zero		976


//--------------------- .nv.constant0._Z20computeForceN2KernelPKfS0_S0_S0_PfS1_S1_i --------------------------
	.section	.nv.constant0._Z20computeForceN2KernelPKfS0_S0_S0_PfS1_S1_i,"a",@progbits
	.sectionflags	@""
	.align	4
.nv.constant0._Z20computeForceN2KernelPKfS0_S0_S0_PfS1_S1_i:
	.zero		956


//--------------------- SYMBOLS --------------------------

	.type		.nv.reservedSmem.offset0,@object
	.size		.nv.reservedSmem.offset0,0x4
